//
// Generated by NVIDIA NVVM Compiler
//
// Compiler Build ID: CL-36424714
// Cuda compilation tools, release 13.0, V13.0.88
// Based on NVVM 20.0.0
//

.version 9.0
.target sm_100
.address_size 64

	// .globl	_Z15TransposeKernelP7__half2P6__halfS2_iiiii

.visible .entry _Z15TransposeKernelP7__half2P6__halfS2_iiiii(
	.param .u64 .ptr .align 1 _Z15TransposeKernelP7__half2P6__halfS2_iiiii_param_0,
	.param .u64 .ptr .align 1 _Z15TransposeKernelP7__half2P6__halfS2_iiiii_param_1,
	.param .u64 .ptr .align 1 _Z15TransposeKernelP7__half2P6__halfS2_iiiii_param_2,
	.param .u32 _Z15TransposeKernelP7__half2P6__halfS2_iiiii_param_3,
	.param .u32 _Z15TransposeKernelP7__half2P6__halfS2_iiiii_param_4,
	.param .u32 _Z15TransposeKernelP7__half2P6__halfS2_iiiii_param_5,
	.param .u32 _Z15TransposeKernelP7__half2P6__halfS2_iiiii_param_6,
	.param .u32 _Z15TransposeKernelP7__half2P6__halfS2_iiiii_param_7
)
{
	.local .align 8 .b8 	__local_depot0[56];
	.reg .b64 	%SP;
	.reg .b64 	%SPL;
	.reg .pred 	%p<22>;
	.reg .b16 	%rs<83>;
	.reg .b32 	%r<334>;
	.reg .b64 	%rd<42>;

	mov.u64 	%SPL, __local_depot0;
	ld.param.u64 	%rd7, [_Z15TransposeKernelP7__half2P6__halfS2_iiiii_param_0];
	ld.param.u64 	%rd8, [_Z15TransposeKernelP7__half2P6__halfS2_iiiii_param_1];
	ld.param.u64 	%rd9, [_Z15TransposeKernelP7__half2P6__halfS2_iiiii_param_2];
	ld.param.u32 	%r66, [_Z15TransposeKernelP7__half2P6__halfS2_iiiii_param_3];
	ld.param.u32 	%r62, [_Z15TransposeKernelP7__half2P6__halfS2_iiiii_param_4];
	ld.param.u32 	%r319, [_Z15TransposeKernelP7__half2P6__halfS2_iiiii_param_5];
	ld.param.u32 	%r330, [_Z15TransposeKernelP7__half2P6__halfS2_iiiii_param_6];
	ld.param.u32 	%r65, [_Z15TransposeKernelP7__half2P6__halfS2_iiiii_param_7];
	add.u64 	%rd1, %SPL, 0;
	mov.u32 	%r67, %ntid.x;
	mov.u32 	%r68, %ctaid.x;
	mov.u32 	%r69, %tid.x;
	mad.lo.s32 	%r1, %r67, %r68, %r69;
	div.s32 	%r2, %r319, %r66;
	setp.ge.s32 	%p1, %r1, %r2;
	@%p1 bra 	$L__BB0_29;
	mad.lo.s32 	%r3, %r2, %r62, %r1;
	st.local.u32 	[%rd1], %r3;
	setp.lt.s32 	%p2, %r65, 1;
	@%p2 bra 	$L__BB0_13;
	and.b32  	%r4, %r65, 7;
	setp.lt.u32 	%p3, %r65, 8;
	mov.b32 	%r314, 0;
	mov.u32 	%r309, %r3;
	@%p3 bra 	$L__BB0_5;
	and.b32  	%r314, %r65, 2147483640;
	neg.s32 	%r306, %r314;
	add.s64 	%rd41, %rd1, 16;
	mov.u32 	%r309, %r3;
$L__BB0_4:
	.pragma "nounroll";
	shr.u32 	%r72, %r319, 31;
	add.s32 	%r73, %r319, %r72;
	shr.s32 	%r74, %r73, 1;
	neg.s32 	%r75, %r74;
	add.s32 	%r76, %r309, 1;
	shr.u32 	%r77, %r76, 31;
	add.s32 	%r78, %r76, %r77;
	and.b32  	%r79, %r78, -2;
	sub.s32 	%r80, %r76, %r79;
	mad.lo.s32 	%r81, %r75, %r80, %r309;
	shr.s32 	%r82, %r319, 31;
	shr.u32 	%r83, %r82, 30;
	add.s32 	%r84, %r319, %r83;
	shr.s32 	%r85, %r84, 2;
	neg.s32 	%r86, %r85;
	and.b32  	%r87, %r80, 1;
	xor.b32  	%r309, %r87, 1;
	mad.lo.s32 	%r88, %r86, %r309, %r80;
	st.local.v2.u32 	[%rd41+-16], {%r81, %r88};
	shr.u32 	%r89, %r82, 29;
	add.s32 	%r90, %r319, %r89;
	shr.s32 	%r91, %r90, 3;
	neg.s32 	%r92, %r91;
	mad.lo.s32 	%r93, %r92, %r87, %r309;
	shr.u32 	%r94, %r82, 28;
	add.s32 	%r95, %r319, %r94;
	shr.s32 	%r96, %r95, 4;
	neg.s32 	%r97, %r96;
	mad.lo.s32 	%r98, %r97, %r309, %r87;
	st.local.v2.u32 	[%rd41+-8], {%r93, %r98};
	shr.u32 	%r99, %r82, 27;
	add.s32 	%r100, %r319, %r99;
	shr.s32 	%r101, %r100, 5;
	neg.s32 	%r102, %r101;
	mad.lo.s32 	%r103, %r102, %r87, %r309;
	shr.u32 	%r104, %r82, 26;
	add.s32 	%r105, %r319, %r104;
	shr.s32 	%r106, %r105, 6;
	neg.s32 	%r107, %r106;
	mad.lo.s32 	%r108, %r107, %r309, %r87;
	st.local.v2.u32 	[%rd41], {%r103, %r108};
	shr.u32 	%r109, %r82, 25;
	add.s32 	%r110, %r319, %r109;
	shr.s32 	%r111, %r110, 7;
	neg.s32 	%r112, %r111;
	mad.lo.s32 	%r113, %r112, %r87, %r309;
	shr.u32 	%r114, %r82, 24;
	add.s32 	%r115, %r319, %r114;
	shr.s32 	%r319, %r115, 8;
	mul.lo.s32 	%r116, %r309, %r319;
	sub.s32 	%r117, %r87, %r116;
	st.local.v2.u32 	[%rd41+8], {%r113, %r117};
	st.local.u32 	[%rd41+16], %r309;
	add.s32 	%r306, %r306, 8;
	add.s64 	%rd41, %rd41, 32;
	setp.ne.s32 	%p4, %r306, 0;
	@%p4 bra 	$L__BB0_4;
$L__BB0_5:
	setp.eq.s32 	%p5, %r4, 0;
	@%p5 bra 	$L__BB0_13;
	and.b32  	%r17, %r65, 3;
	setp.lt.u32 	%p6, %r4, 4;
	@%p6 bra 	$L__BB0_8;
	shr.u32 	%r119, %r319, 31;
	add.s32 	%r120, %r319, %r119;
	shr.s32 	%r121, %r120, 1;
	neg.s32 	%r122, %r121;
	mul.wide.u32 	%rd11, %r314, 4;
	add.s64 	%rd12, %rd1, %rd11;
	add.s32 	%r123, %r309, 1;
	shr.u32 	%r124, %r123, 31;
	add.s32 	%r125, %r123, %r124;
	and.b32  	%r126, %r125, -2;
	sub.s32 	%r127, %r123, %r126;
	mad.lo.s32 	%r128, %r122, %r127, %r309;
	st.local.u32 	[%rd12], %r128;
	shr.s32 	%r129, %r319, 31;
	shr.u32 	%r130, %r129, 30;
	add.s32 	%r131, %r319, %r130;
	shr.s32 	%r132, %r131, 2;
	neg.s32 	%r133, %r132;
	and.b32  	%r134, %r127, 1;
	xor.b32  	%r135, %r134, 1;
	mad.lo.s32 	%r136, %r133, %r135, %r127;
	st.local.u32 	[%rd12+4], %r136;
	shr.u32 	%r137, %r129, 29;
	add.s32 	%r138, %r319, %r137;
	shr.s32 	%r139, %r138, 3;
	neg.s32 	%r140, %r139;
	mad.lo.s32 	%r141, %r140, %r134, %r135;
	st.local.u32 	[%rd12+8], %r141;
	shr.u32 	%r142, %r129, 28;
	add.s32 	%r143, %r319, %r142;
	shr.s32 	%r319, %r143, 4;
	mul.lo.s32 	%r144, %r135, %r319;
	sub.s32 	%r145, %r134, %r144;
	add.s32 	%r314, %r314, 4;
	st.local.u32 	[%rd12+12], %r145;
	st.local.u32 	[%rd12+16], %r135;
$L__BB0_8:
	setp.eq.s32 	%p7, %r17, 0;
	@%p7 bra 	$L__BB0_13;
	setp.eq.s32 	%p8, %r17, 1;
	@%p8 bra 	$L__BB0_11;
	shr.u32 	%r147, %r319, 31;
	add.s32 	%r148, %r319, %r147;
	shr.s32 	%r149, %r148, 1;
	neg.s32 	%r150, %r149;
	mul.wide.u32 	%rd13, %r314, 4;
	add.s64 	%rd14, %rd1, %rd13;
	ld.local.u32 	%r151, [%rd14];
	add.s32 	%r152, %r151, 1;
	shr.u32 	%r153, %r152, 31;
	add.s32 	%r154, %r152, %r153;
	and.b32  	%r155, %r154, -2;
	sub.s32 	%r156, %r152, %r155;
	not.b32 	%r157, %r156;
	mad.lo.s32 	%r158, %r150, %r156, %r151;
	st.local.u32 	[%rd14], %r158;
	shr.s32 	%r159, %r319, 31;
	shr.u32 	%r160, %r159, 30;
	add.s32 	%r161, %r319, %r160;
	shr.s32 	%r319, %r161, 2;
	and.b32  	%r162, %r157, 1;
	mul.lo.s32 	%r163, %r162, %r319;
	sub.s32 	%r164, %r156, %r163;
	add.s32 	%r314, %r314, 2;
	st.local.u32 	[%rd14+4], %r164;
	st.local.u32 	[%rd14+8], %r162;
$L__BB0_11:
	and.b32  	%r165, %r65, 1;
	setp.eq.b32 	%p9, %r165, 1;
	not.pred 	%p10, %p9;
	@%p10 bra 	$L__BB0_13;
	shr.u32 	%r166, %r319, 31;
	add.s32 	%r167, %r319, %r166;
	shr.s32 	%r319, %r167, 1;
	mul.wide.u32 	%rd15, %r314, 4;
	add.s64 	%rd16, %rd1, %rd15;
	ld.local.u32 	%r168, [%rd16];
	add.s32 	%r169, %r168, 1;
	shr.u32 	%r170, %r169, 31;
	add.s32 	%r171, %r169, %r170;
	and.b32  	%r172, %r171, -2;
	sub.s32 	%r173, %r169, %r172;
	mul.lo.s32 	%r174, %r173, %r319;
	sub.s32 	%r175, %r168, %r174;
	st.local.u32 	[%rd16], %r175;
	st.local.u32 	[%rd16+4], %r173;
$L__BB0_13:
	add.s32 	%r30, %r65, %r330;
	setp.lt.s32 	%p11, %r330, 1;
	@%p11 bra 	$L__BB0_25;
	add.s32 	%r176, %r65, 1;
	max.s32 	%r177, %r30, %r176;
	sub.s32 	%r31, %r177, %r65;
	and.b32  	%r32, %r31, 7;
	sub.s32 	%r178, %r65, %r177;
	setp.gt.u32 	%p12, %r178, -8;
	mov.u32 	%r324, %r65;
	@%p12 bra 	$L__BB0_17;
	mul.wide.s32 	%rd17, %r65, 4;
	add.s64 	%rd18, %rd1, %rd17;
	ld.local.u32 	%r321, [%rd18];
	and.b32  	%r179, %r31, -8;
	neg.s32 	%r320, %r179;
	add.s64 	%rd5, %rd1, 16;
	mov.u32 	%r324, %r65;
$L__BB0_16:
	.pragma "nounroll";
	mul.wide.s32 	%rd19, %r324, 4;
	add.s64 	%rd20, %rd5, %rd19;
	shr.s32 	%r181, %r319, 31;
	shr.u32 	%r182, %r181, 28;
	add.s32 	%r183, %r319, %r182;
	shr.s32 	%r184, %r183, 4;
	neg.s32 	%r185, %r184;
	add.s32 	%r186, %r321, 1;
	shr.s32 	%r187, %r186, 31;
	shr.u32 	%r188, %r187, 28;
	add.s32 	%r189, %r186, %r188;
	and.b32  	%r190, %r189, -16;
	sub.s32 	%r191, %r186, %r190;
	mad.lo.s32 	%r192, %r185, %r191, %r321;
	st.local.u32 	[%rd20+-16], %r192;
	shr.u32 	%r193, %r181, 24;
	add.s32 	%r194, %r319, %r193;
	shr.s32 	%r195, %r194, 8;
	neg.s32 	%r196, %r195;
	cvt.u16.u32 	%rs1, %r191;
	add.s16 	%rs2, %rs1, 1;
	cvt.s16.s8 	%rs3, %rs2;
	shr.u16 	%rs4, %rs3, 11;
	and.b16  	%rs5, %rs4, 15;
	add.s16 	%rs6, %rs2, %rs5;
	and.b16  	%rs7, %rs6, -16;
	sub.s16 	%rs8, %rs2, %rs7;
	cvt.u32.u16 	%r197, %rs8;
	cvt.s32.s8 	%r198, %r197;
	mad.lo.s32 	%r199, %r196, %r198, %r191;
	st.local.u32 	[%rd20+-12], %r199;
	shr.u32 	%r200, %r181, 20;
	add.s32 	%r201, %r319, %r200;
	shr.s32 	%r202, %r201, 12;
	neg.s32 	%r203, %r202;
	add.s16 	%rs9, %rs8, 1;
	cvt.s16.s8 	%rs10, %rs9;
	shr.u16 	%rs11, %rs10, 11;
	and.b16  	%rs12, %rs11, 15;
	add.s16 	%rs13, %rs9, %rs12;
	and.b16  	%rs14, %rs13, -16;
	sub.s16 	%rs15, %rs9, %rs14;
	cvt.u32.u16 	%r204, %rs15;
	cvt.s32.s8 	%r205, %r204;
	mad.lo.s32 	%r206, %r203, %r205, %r198;
	st.local.u32 	[%rd20+-8], %r206;
	shr.u32 	%r207, %r181, 16;
	add.s32 	%r208, %r319, %r207;
	shr.s32 	%r209, %r208, 16;
	neg.s32 	%r210, %r209;
	add.s16 	%rs16, %rs15, 1;
	cvt.s16.s8 	%rs17, %rs16;
	shr.u16 	%rs18, %rs17, 11;
	and.b16  	%rs19, %rs18, 15;
	add.s16 	%rs20, %rs16, %rs19;
	and.b16  	%rs21, %rs20, -16;
	sub.s16 	%rs22, %rs16, %rs21;
	cvt.u32.u16 	%r211, %rs22;
	cvt.s32.s8 	%r212, %r211;
	mad.lo.s32 	%r213, %r210, %r212, %r205;
	st.local.u32 	[%rd20+-4], %r213;
	shr.u32 	%r214, %r181, 12;
	add.s32 	%r215, %r319, %r214;
	shr.s32 	%r216, %r215, 20;
	neg.s32 	%r217, %r216;
	add.s16 	%rs23, %rs22, 1;
	cvt.s16.s8 	%rs24, %rs23;
	shr.u16 	%rs25, %rs24, 11;
	and.b16  	%rs26, %rs25, 15;
	add.s16 	%rs27, %rs23, %rs26;
	and.b16  	%rs28, %rs27, -16;
	sub.s16 	%rs29, %rs23, %rs28;
	cvt.u32.u16 	%r218, %rs29;
	cvt.s32.s8 	%r219, %r218;
	mad.lo.s32 	%r220, %r217, %r219, %r212;
	st.local.u32 	[%rd20], %r220;
	shr.u32 	%r221, %r181, 8;
	add.s32 	%r222, %r319, %r221;
	shr.s32 	%r223, %r222, 24;
	neg.s32 	%r224, %r223;
	add.s16 	%rs30, %rs29, 1;
	cvt.s16.s8 	%rs31, %rs30;
	shr.u16 	%rs32, %rs31, 11;
	and.b16  	%rs33, %rs32, 15;
	add.s16 	%rs34, %rs30, %rs33;
	and.b16  	%rs35, %rs34, -16;
	sub.s16 	%rs36, %rs30, %rs35;
	cvt.u32.u16 	%r225, %rs36;
	cvt.s32.s8 	%r226, %r225;
	mad.lo.s32 	%r227, %r224, %r226, %r219;
	st.local.u32 	[%rd20+4], %r227;
	shr.u32 	%r228, %r181, 4;
	add.s32 	%r229, %r319, %r228;
	shr.s32 	%r230, %r229, 28;
	neg.s32 	%r231, %r230;
	add.s16 	%rs37, %rs36, 1;
	cvt.s16.s8 	%rs38, %rs37;
	shr.u16 	%rs39, %rs38, 11;
	and.b16  	%rs40, %rs39, 15;
	add.s16 	%rs41, %rs37, %rs40;
	and.b16  	%rs42, %rs41, -16;
	sub.s16 	%rs43, %rs37, %rs42;
	cvt.u32.u16 	%r232, %rs43;
	cvt.s32.s8 	%r233, %r232;
	mad.lo.s32 	%r234, %r231, %r233, %r226;
	st.local.u32 	[%rd20+8], %r234;
	add.s16 	%rs44, %rs43, 1;
	cvt.s16.s8 	%rs45, %rs44;
	shr.u16 	%rs46, %rs45, 11;
	and.b16  	%rs47, %rs46, 15;
	add.s16 	%rs48, %rs44, %rs47;
	and.b16  	%rs49, %rs48, 240;
	sub.s16 	%rs50, %rs44, %rs49;
	cvt.u32.u16 	%r235, %rs50;
	cvt.s32.s8 	%r321, %r235;
	add.s32 	%r324, %r324, 8;
	st.local.u32 	[%rd20+12], %r233;
	st.local.u32 	[%rd20+16], %r321;
	add.s32 	%r320, %r320, 8;
	setp.ne.s32 	%p13, %r320, 0;
	mov.b32 	%r319, 0;
	@%p13 bra 	$L__BB0_16;
$L__BB0_17:
	setp.eq.s32 	%p14, %r32, 0;
	@%p14 bra 	$L__BB0_25;
	and.b32  	%r44, %r31, 3;
	setp.lt.u32 	%p15, %r32, 4;
	@%p15 bra 	$L__BB0_20;
	shr.s32 	%r236, %r319, 31;
	shr.u32 	%r237, %r236, 28;
	add.s32 	%r238, %r319, %r237;
	shr.s32 	%r239, %r238, 4;
	neg.s32 	%r240, %r239;
	mul.wide.s32 	%rd21, %r324, 4;
	add.s64 	%rd22, %rd1, %rd21;
	ld.local.u32 	%r241, [%rd22];
	add.s32 	%r242, %r241, 1;
	shr.s32 	%r243, %r242, 31;
	shr.u32 	%r244, %r243, 28;
	add.s32 	%r245, %r242, %r244;
	and.b32  	%r246, %r245, -16;
	sub.s32 	%r247, %r242, %r246;
	mad.lo.s32 	%r248, %r240, %r247, %r241;
	st.local.u32 	[%rd22], %r248;
	shr.u32 	%r249, %r236, 24;
	add.s32 	%r250, %r319, %r249;
	shr.s32 	%r251, %r250, 8;
	neg.s32 	%r252, %r251;
	cvt.u16.u32 	%rs51, %r247;
	add.s16 	%rs52, %rs51, 1;
	cvt.s16.s8 	%rs53, %rs52;
	shr.u16 	%rs54, %rs53, 11;
	and.b16  	%rs55, %rs54, 15;
	add.s16 	%rs56, %rs52, %rs55;
	and.b16  	%rs57, %rs56, -16;
	sub.s16 	%rs58, %rs52, %rs57;
	cvt.u32.u16 	%r253, %rs58;
	cvt.s32.s8 	%r254, %r253;
	mad.lo.s32 	%r255, %r252, %r254, %r247;
	st.local.u32 	[%rd22+4], %r255;
	shr.u32 	%r256, %r236, 20;
	add.s32 	%r257, %r319, %r256;
	shr.s32 	%r258, %r257, 12;
	neg.s32 	%r259, %r258;
	add.s16 	%rs59, %rs58, 1;
	cvt.s16.s8 	%rs60, %rs59;
	shr.u16 	%rs61, %rs60, 11;
	and.b16  	%rs62, %rs61, 15;
	add.s16 	%rs63, %rs59, %rs62;
	and.b16  	%rs64, %rs63, -16;
	sub.s16 	%rs65, %rs59, %rs64;
	cvt.u32.u16 	%r260, %rs65;
	cvt.s32.s8 	%r261, %r260;
	mad.lo.s32 	%r262, %r259, %r261, %r254;
	st.local.u32 	[%rd22+8], %r262;
	shr.u32 	%r263, %r236, 16;
	add.s32 	%r264, %r319, %r263;
	shr.s32 	%r319, %r264, 16;
	add.s16 	%rs66, %rs65, 1;
	cvt.s16.s8 	%rs67, %rs66;
	shr.u16 	%rs68, %rs67, 11;
	and.b16  	%rs69, %rs68, 15;
	add.s16 	%rs70, %rs66, %rs69;
	and.b16  	%rs71, %rs70, 240;
	sub.s16 	%rs72, %rs66, %rs71;
	cvt.u32.u16 	%r265, %rs72;
	cvt.s32.s8 	%r266, %r265;
	mul.lo.s32 	%r267, %r319, %r266;
	sub.s32 	%r268, %r261, %r267;
	add.s32 	%r324, %r324, 4;
	st.local.u32 	[%rd22+12], %r268;
	st.local.u32 	[%rd22+16], %r266;
$L__BB0_20:
	setp.eq.s32 	%p16, %r44, 0;
	@%p16 bra 	$L__BB0_25;
	setp.eq.s32 	%p17, %r44, 1;
	@%p17 bra 	$L__BB0_23;
	shr.s32 	%r269, %r319, 31;
	shr.u32 	%r270, %r269, 28;
	add.s32 	%r271, %r319, %r270;
	shr.s32 	%r272, %r271, 4;
	neg.s32 	%r273, %r272;
	mul.wide.s32 	%rd23, %r324, 4;
	add.s64 	%rd24, %rd1, %rd23;
	ld.local.u32 	%r274, [%rd24];
	add.s32 	%r275, %r274, 1;
	shr.s32 	%r276, %r275, 31;
	shr.u32 	%r277, %r276, 28;
	add.s32 	%r278, %r275, %r277;
	and.b32  	%r279, %r278, -16;
	sub.s32 	%r280, %r275, %r279;
	mad.lo.s32 	%r281, %r273, %r280, %r274;
	st.local.u32 	[%rd24], %r281;
	shr.u32 	%r282, %r269, 24;
	add.s32 	%r283, %r319, %r282;
	shr.s32 	%r319, %r283, 8;
	cvt.u16.u32 	%rs73, %r280;
	add.s16 	%rs74, %rs73, 1;
	cvt.s16.s8 	%rs75, %rs74;
	shr.u16 	%rs76, %rs75, 11;
	and.b16  	%rs77, %rs76, 15;
	add.s16 	%rs78, %rs74, %rs77;
	and.b16  	%rs79, %rs78, 240;
	sub.s16 	%rs80, %rs74, %rs79;
	cvt.u32.u16 	%r284, %rs80;
	cvt.s32.s8 	%r285, %r284;
	mul.lo.s32 	%r286, %r319, %r285;
	sub.s32 	%r287, %r280, %r286;
	add.s32 	%r324, %r324, 2;
	st.local.u32 	[%rd24+4], %r287;
	st.local.u32 	[%rd24+8], %r285;
$L__BB0_23:
	and.b32  	%r288, %r31, 1;
	setp.eq.b32 	%p18, %r288, 1;
	not.pred 	%p19, %p18;
	@%p19 bra 	$L__BB0_25;
	shr.s32 	%r289, %r319, 31;
	shr.u32 	%r290, %r289, 28;
	add.s32 	%r291, %r319, %r290;
	shr.s32 	%r292, %r291, 4;
	neg.s32 	%r293, %r292;
	mul.wide.s32 	%rd25, %r324, 4;
	add.s64 	%rd26, %rd1, %rd25;
	ld.local.u32 	%r294, [%rd26];
	add.s32 	%r295, %r294, 1;
	shr.s32 	%r296, %r295, 31;
	shr.u32 	%r297, %r296, 28;
	add.s32 	%r298, %r295, %r297;
	and.b32  	%r299, %r298, -16;
	sub.s32 	%r300, %r295, %r299;
	mad.lo.s32 	%r301, %r293, %r300, %r294;
	st.local.u32 	[%rd26], %r301;
	st.local.u32 	[%rd26+4], %r300;
$L__BB0_25:
	cvt.s64.s32 	%rd6, %r30;
	mul.wide.s32 	%rd27, %r30, 4;
	add.s64 	%rd28, %rd1, %rd27;
	ld.local.u32 	%r333, [%rd28];
	setp.gt.s32 	%p20, %r65, 1;
	@%p20 bra 	$L__BB0_28;
	add.s32 	%r54, %r330, 2;
	mov.b32 	%r332, 1;
$L__BB0_27:
	setp.ge.s32 	%p21, %r54, %r30;
	add.s32 	%r58, %r330, 1;
	shl.b32 	%r332, %r332, 1;
	cvt.u64.u32 	%rd29, %r330;
	sub.s64 	%rd30, %rd6, %rd29;
	shl.b64 	%rd31, %rd30, 2;
	add.s64 	%rd32, %rd1, %rd31;
	ld.local.u32 	%r303, [%rd32+-4];
	mad.lo.s32 	%r333, %r303, %r332, %r333;
	mov.u32 	%r330, %r58;
	@%p21 bra 	$L__BB0_27;
$L__BB0_28:
	cvta.to.global.u64 	%rd33, %rd7;
	mul.wide.s32 	%rd34, %r3, 4;
	add.s64 	%rd35, %rd33, %rd34;
	ld.global.u32 	%r304, [%rd35];
	// begin inline asm
	{.reg .f16 low,high;
 mov.b32 {low,high}, %r304;
 mov.b16 %rs81, high;}
	// end inline asm
	cvta.to.global.u64 	%rd36, %rd8;
	mul.wide.s32 	%rd37, %r333, 2;
	add.s64 	%rd38, %rd36, %rd37;
	st.global.u16 	[%rd38], %rs81;
	ld.global.u32 	%r305, [%rd35];
	// begin inline asm
	{.reg .f16 low,high;
 mov.b32 {low,high}, %r305;
 mov.b16 %rs82, low;}
	// end inline asm
	cvta.to.global.u64 	%rd39, %rd9;
	add.s64 	%rd40, %rd39, %rd37;
	st.global.u16 	[%rd40], %rs82;
$L__BB0_29:
	ret;

}


// ===== COMPILED SASS (sm_100) =====

	.target	sm_100

	.elftype	@"ET_EXEC"


//--------------------- .note.nv.tkinfo           --------------------------
	.section	.note.nv.tkinfo,"",@"SHT_NOTE"
	.sectionflags	@"SHF_NOTE_NV_TKINFO"
	.tkinfo
        /*0018*/ 	.word	0x00000002
        /*0030*/ 	.string	""
        /*0030*/ 	.string	"ptxas"
        /*0030*/ 	.string	"Cuda compilation tools, release 13.0, V13.0.88"
        /*0030*/ 	.string	"Build cuda_13.0.r13.0/compiler.36424714_0"
        /*0030*/ 	.string	"-arch sm_100 -m 64 "



//--------------------- .note.nv.cuinfo           --------------------------
	.section	.note.nv.cuinfo,"",@"SHT_NOTE"
	.sectionflags	@"SHF_NOTE_NV_CUINFO"
        /*0018*/ 	.short	0x0002
        /*001a*/ 	.short	0x0064
        /*001c*/ 	.short	0x0082
	.zero		2


//--------------------- .nv.info                  --------------------------
	.section	.nv.info,"",@"SHT_CUDA_INFO"
	.align	4


	//----- nvinfo : EIATTR_REGCOUNT
	.align		4
        /*0000*/ 	.byte	0x04, 0x2f
        /*0002*/ 	.short	(.L_1 - .L_0)
	.align		4
.L_0:
        /*0004*/ 	.word	index@(_Z15TransposeKernelP7__half2P6__halfS2_iiiii)
        /*0008*/ 	.word	0x0000001d


	//----- nvinfo : EIATTR_FRAME_SIZE
	.align		4
.L_1:
        /*000c*/ 	.byte	0x04, 0x11
        /*000e*/ 	.short	(.L_3 - .L_2)
	.align		4
.L_2:
        /*0010*/ 	.word	index@(_Z15TransposeKernelP7__half2P6__halfS2_iiiii)
        /*0014*/ 	.word	0x00000038


	//----- nvinfo : EIATTR_MIN_STACK_SIZE
	.align		4
.L_3:
        /*0018*/ 	.byte	0x04, 0x12
        /*001a*/ 	.short	(.L_5 - .L_4)
	.align		4
.L_4:
        /*001c*/ 	.word	index@(_Z15TransposeKernelP7__half2P6__halfS2_iiiii)
        /*0020*/ 	.word	0x00000038
.L_5:


//--------------------- .nv.compat                --------------------------
	.section	.nv.compat,"",@"SHT_CUDA_COMPAT_INFO"
	.align	4
        /*0000*/ 	.byte	0x02, 0x09, 0x00, 0x00, 0x02, 0x02, 0x01, 0x00, 0x02, 0x05, 0x05, 0x00, 0x03, 0x07, 0x01, 0x01
        /*0010*/ 	.byte	0x02, 0x03, 0x00, 0x00, 0x02, 0x06, 0x01, 0x00, 0x04, 0x0b, 0x08, 0x00, 0x09, 0x00, 0x00, 0x00
        /*0020*/ 	.byte	0x00, 0x00, 0x00, 0x00


//--------------------- .nv.info._Z15TransposeKernelP7__half2P6__halfS2_iiiii --------------------------
	.section	.nv.info._Z15TransposeKernelP7__half2P6__halfS2_iiiii,"",@"SHT_CUDA_INFO"
	.sectionflags	@""
	.align	4


	//----- nvinfo : EIATTR_CUDA_API_VERSION
	.align		4
        /*0000*/ 	.byte	0x04, 0x37
        /*0002*/ 	.short	(.L_7 - .L_6)
.L_6:
        /*0004*/ 	.word	0x00000082


	//----- nvinfo : EIATTR_KPARAM_INFO
	.align		4
.L_7:
        /*0008*/ 	.byte	0x04, 0x17
        /*000a*/ 	.short	(.L_9 - .L_8)
.L_8:
        /*000c*/ 	.word	0x00000000
        /*0010*/ 	.short	0x0007
        /*0012*/ 	.short	0x0028
        /*0014*/ 	.byte	0x00, 0xf0, 0x11, 0x00


	//----- nvinfo : EIATTR_KPARAM_INFO
	.align		4
.L_9:
        /*0018*/ 	.byte	0x04, 0x17
        /*001a*/ 	.short	(.L_11 - .L_10)
.L_10:
        /*001c*/ 	.word	0x00000000
        /*0020*/ 	.short	0x0006
        /*0022*/ 	.short	0x0024
        /*0024*/ 	.byte	0x00, 0xf0, 0x11, 0x00


	//----- nvinfo : EIATTR_KPARAM_INFO
	.align		4
.L_11:
        /*0028*/ 	.byte	0x04, 0x17
        /*002a*/ 	.short	(.L_13 - .L_12)
.L_12:
        /*002c*/ 	.word	0x00000000
        /*0030*/ 	.short	0x0005
        /*0032*/ 	.short	0x0020
        /*0034*/ 	.byte	0x00, 0xf0, 0x11, 0x00


	//----- nvinfo : EIATTR_KPARAM_INFO
	.align		4
.L_13:
        /*0038*/ 	.byte	0x04, 0x17
        /*003a*/ 	.short	(.L_15 - .L_14)
.L_14:
        /*003c*/ 	.word	0x00000000
        /*0040*/ 	.short	0x0004
        /*0042*/ 	.short	0x001c
        /*0044*/ 	.byte	0x00, 0xf0, 0x11, 0x00


	//----- nvinfo : EIATTR_KPARAM_INFO
	.align		4
.L_15:
        /*0048*/ 	.byte	0x04, 0x17
        /*004a*/ 	.short	(.L_17 - .L_16)
.L_16:
        /*004c*/ 	.word	0x00000000
        /*0050*/ 	.short	0x0003
        /*0052*/ 	.short	0x0018
        /*0054*/ 	.byte	0x00, 0xf0, 0x11, 0x00


	//----- nvinfo : EIATTR_KPARAM_INFO
	.align		4
.L_17:
        /*0058*/ 	.byte	0x04, 0x17
        /*005a*/ 	.short	(.L_19 - .L_18)
.L_18:
        /*005c*/ 	.word	0x00000000
        /*0060*/ 	.short	0x0002
        /*0062*/ 	.short	0x0010
        /*0064*/ 	.byte	0x00, 0xf5, 0x21, 0x00


	//----- nvinfo : EIATTR_KPARAM_INFO
	.align		4
.L_19:
        /*0068*/ 	.byte	0x04, 0x17
        /*006a*/ 	.short	(.L_21 - .L_20)
.L_20:
        /*006c*/ 	.word	0x00000000
        /*0070*/ 	.short	0x0001
        /*0072*/ 	.short	0x0008
        /*0074*/ 	.byte	0x00, 0xf5, 0x21, 0x00


	//----- nvinfo : EIATTR_KPARAM_INFO
	.align		4
.L_21:
        /*0078*/ 	.byte	0x04, 0x17
        /*007a*/ 	.short	(.L_23 - .L_22)
.L_22:
        /*007c*/ 	.word	0x00000000
        /*0080*/ 	.short	0x0000
        /*0082*/ 	.short	0x0000
        /*0084*/ 	.byte	0x00, 0xf5, 0x21, 0x00


	//----- nvinfo : EIATTR_SPARSE_MMA_MASK
	.align		4
.L_23:
        /*0088*/ 	.byte	0x03, 0x50
        /*008a*/ 	.short	0x0000


	//----- nvinfo : EIATTR_MAXREG_COUNT
	.align		4
        /*008c*/ 	.byte	0x03, 0x1b
        /*008e*/ 	.short	0x00ff


	//----- nvinfo : EIATTR_MERCURY_ISA_VERSION
	.align		4
        /*0090*/ 	.byte	0x03, 0x5f
        /*0092*/ 	.short	0x0101


	//----- nvinfo : EIATTR_VRC_CTA_INIT_COUNT
	.align		4
        /*0094*/ 	.byte	0x02, 0x4a
	.zero		1
	.zero		1


	//----- nvinfo : EIATTR_EXIT_INSTR_OFFSETS
	.align		4
        /*0098*/ 	.byte	0x04, 0x1c
        /*009a*/ 	.short	(.L_25 - .L_24)


	//   ....[0]....
.L_24:
        /*009c*/ 	.word	0x00000230


	//   ....[1]....
        /*00a0*/ 	.word	0x00001d70


	//----- nvinfo : EIATTR_CBANK_PARAM_SIZE
	.align		4
.L_25:
        /*00a4*/ 	.byte	0x03, 0x19
        /*00a6*/ 	.short	0x002c


	//----- nvinfo : EIATTR_PARAM_CBANK
	.align		4
        /*00a8*/ 	.byte	0x04, 0x0a
        /*00aa*/ 	.short	(.L_27 - .L_26)
	.align		4
.L_26:
        /*00ac*/ 	.word	index@(.nv.constant0._Z15TransposeKernelP7__half2P6__halfS2_iiiii)
        /*00b0*/ 	.short	0x0380
        /*00b2*/ 	.short	0x002c


	//----- nvinfo : EIATTR_SW_WAR
	.align		4
.L_27:
        /*00b4*/ 	.byte	0x04, 0x36
        /*00b6*/ 	.short	(.L_29 - .L_28)
.L_28:
        /*00b8*/ 	.word	0x00000008
.L_29:


//--------------------- .nv.callgraph             --------------------------
	.section	.nv.callgraph,"",@"SHT_CUDA_CALLGRAPH"
	.align	4
	.sectionentsize	8
	.align		4
        /*0000*/ 	.word	0x00000000
	.align		4
        /*0004*/ 	.word	0xffffffff
	.align		4
        /*0008*/ 	.word	0x00000000
	.align		4
        /*000c*/ 	.word	0xfffffffe
	.align		4
        /*0010*/ 	.word	0x00000000
	.align		4
        /*0014*/ 	.word	0xfffffffd
	.align		4
        /*0018*/ 	.word	0x00000000
	.align		4
        /*001c*/ 	.word	0xfffffffc


//--------------------- .text._Z15TransposeKernelP7__half2P6__halfS2_iiiii --------------------------
	.section	.text._Z15TransposeKernelP7__half2P6__halfS2_iiiii,"ax",@progbits
	.align	128
        .global         _Z15TransposeKernelP7__half2P6__halfS2_iiiii
        .type           _Z15TransposeKernelP7__half2P6__halfS2_iiiii,@function
        .size           _Z15TransposeKernelP7__half2P6__halfS2_iiiii,(.L_x_12 - _Z15TransposeKernelP7__half2P6__halfS2_iiiii)
        .other          _Z15TransposeKernelP7__half2P6__halfS2_iiiii,@"STO_CUDA_ENTRY STV_DEFAULT"
_Z15TransposeKernelP7__half2P6__halfS2_iiiii:
.text._Z15TransposeKernelP7__half2P6__halfS2_iiiii:
[----:B------:R-:W0:Y:S08]  /*0000*/  LDC R1, c[0x0][0x37c] ;  /* 0x0000df00ff017b82 */ /* 0x000e300000000800 */
[----:B------:R-:W1:Y:S01]  /*0010*/  LDC R4, c[0x0][0x398] ;  /* 0x0000e600ff047b82 */ /* 0x000e620000000800 */
[----:B------:R-:W2:Y:S01]  /*0020*/  LDCU UR4, c[0x0][0x360] ;  /* 0x00006c00ff0477ac */ /* 0x000ea20008000800 */
[----:B0-----:R-:W-:Y:S01]  /*0030*/  VIADD R1, R1, 0xffffffc8 ;  /* 0xffffffc801017836 */ /* 0x001fe20000000000 */
[----:B------:R-:W0:Y:S05]  /*0040*/  LDCU.64 UR8, c[0x0][0x3a0] ;  /* 0x00007400ff0877ac */ /* 0x000e2a0008000a00 */
[----:B------:R-:W3:Y:S01]  /*0050*/  LDC R9, c[0x0][0x3a0] ;  /* 0x0000e800ff097b82 */ /* 0x000ee20000000800 */
[----:B0-----:R-:W-:Y:S01]  /*0060*/  IMAD.U32 R14, RZ, RZ, UR8 ;  /* 0x00000008ff0e7e24 */ /* 0x001fe2000f8e00ff */
[----:B-1----:R-:W-:-:S04]  /*0070*/  IABS R7, R4 ;  /* 0x0000000400077213 */ /* 0x002fc80000000000 */
[----:B------:R-:W0:Y:S08]  /*0080*/  I2F.RP R0, R7 ;  /* 0x0000000700007306 */ /* 0x000e300000209400 */
[----:B0-----:R-:W0:Y:S02]  /*0090*/  MUFU.RCP R0, R0 ;  /* 0x0000000000007308 */ /* 0x001e240000001000 */
[----:B0-----:R-:W-:-:S06]  /*00a0*/  VIADD R2, R0, 0xffffffe ;  /* 0x0ffffffe00027836 */ /* 0x001fcc0000000000 */
[----:B------:R0:W1:Y:S02]  /*00b0*/  F2I.FTZ.U32.TRUNC.NTZ R3, R2 ;  /* 0x0000000200037305 */ /* 0x000064000021f000 */
[----:B0-----:R-:W-:Y:S02]  /*00c0*/  IMAD.MOV.U32 R2, RZ, RZ, RZ ;  /* 0x000000ffff027224 */ /* 0x001fe400078e00ff */
[----:B-1----:R-:W-:-:S04]  /*00d0*/  IMAD.MOV R6, RZ, RZ, -R3 ;  /* 0x000000ffff067224 */ /* 0x002fc800078e0a03 */
[----:B------:R-:W-:Y:S01]  /*00e0*/  IMAD R5, R6, R7, RZ ;  /* 0x0000000706057224 */ /* 0x000fe200078e02ff */
[----:B---3--:R-:W-:-:S03]  /*00f0*/  IABS R6, R9 ;  /* 0x0000000900067213 */ /* 0x008fc60000000000 */
[----:B------:R-:W-:Y:S02]  /*0100*/  IMAD.HI.U32 R3, R3, R5, R2 ;  /* 0x0000000503037227 */ /* 0x000fe400078e0002 */
[----:B------:R-:W2:Y:S04]  /*0110*/  S2R R2, SR_CTAID.X ;  /* 0x0000000000027919 */ /* 0x000ea80000002500 */
[----:B------:R-:W-:Y:S01]  /*0120*/  IMAD.HI.U32 R3, R3, R6, RZ ;  /* 0x0000000603037227 */ /* 0x000fe200078e00ff */
[----:B------:R-:W2:Y:S03]  /*0130*/  S2R R5, SR_TID.X ;  /* 0x0000000000057919 */ /* 0x000ea60000002100 */
[----:B------:R-:W-:-:S04]  /*0140*/  IMAD.MOV R0, RZ, RZ, -R3 ;  /* 0x000000ffff007224 */ /* 0x000fc800078e0a03 */
[----:B------:R-:W-:-:S05]  /*0150*/  IMAD R0, R7, R0, R6 ;  /* 0x0000000007007224 */ /* 0x000fca00078e0206 */
[----:B------:R-:W-:-:S13]  /*0160*/  ISETP.GT.U32.AND P2, PT, R7, R0, PT ;  /* 0x000000000700720c */ /* 0x000fda0003f44070 */
[----:B------:R-:W-:Y:S02]  /*0170*/  @!P2 IMAD.IADD R0, R0, 0x1, -R7 ;  /* 0x000000010000a824 */ /* 0x000fe400078e0a07 */
[----:B------:R-:W-:Y:S01]  /*0180*/  @!P2 VIADD R3, R3, 0x1 ;  /* 0x000000010303a836 */ /* 0x000fe20000000000 */
[----:B------:R-:W-:Y:S02]  /*0190*/  ISETP.NE.AND P2, PT, R4, RZ, PT ;  /* 0x000000ff0400720c */ /* 0x000fe40003f45270 */
[----:B------:R-:W-:Y:S02]  /*01a0*/  ISETP.GE.U32.AND P0, PT, R0, R7, PT ;  /* 0x000000070000720c */ /* 0x000fe40003f06070 */
[----:B------:R-:W-:-:S04]  /*01b0*/  LOP3.LUT R0, R9, R4, RZ, 0x3c, !PT ;  /* 0x0000000409007212 */ /* 0x000fc800078e3cff */
[----:B------:R-:W-:Y:S01]  /*01c0*/  ISETP.GE.AND P1, PT, R0, RZ, PT ;  /* 0x000000ff0000720c */ /* 0x000fe20003f26270 */
[----:B--2---:R-:W-:-:S06]  /*01d0*/  IMAD R0, R2, UR4, R5 ;  /* 0x0000000402007c24 */ /* 0x004fcc000f8e0205 */
[----:B------:R-:W-:-:S04]  /*01e0*/  @P0 VIADD R3, R3, 0x1 ;  /* 0x0000000103030836 */ /* 0x000fc80000000000 */
[----:B------:R-:W-:-:S04]  /*01f0*/  IMAD.MOV.U32 R7, RZ, RZ, R3 ;  /* 0x000000ffff077224 */ /* 0x000fc800078e0003 */
[----:B------:R-:W-:Y:S01]  /*0200*/  @!P1 IMAD.MOV R7, RZ, RZ, -R7 ;  /* 0x000000ffff079224 */ /* 0x000fe200078e0a07 */
[----:B------:R-:W-:-:S04]  /*0210*/  @!P2 LOP3.LUT R7, RZ, R4, RZ, 0x33, !PT ;  /* 0x00000004ff07a212 */ /* 0x000fc800078e33ff */
[----:B------:R-:W-:-:S13]  /*0220*/  ISETP.GE.AND P0, PT, R0, R7, PT ;  /* 0x000000070000720c */ /* 0x000fda0003f06270 */
[----:B------:R-:W-:Y:S05]  /*0230*/  @P0 EXIT ;  /* 0x000000000000094d */ /* 0x000fea0003800000 */
[----:B------:R-:W0:Y:S01]  /*0240*/  LDCU UR4, c[0x0][0x39c] ;  /* 0x00007380ff0477ac */ /* 0x000e220008000800 */
[----:B------:R-:W1:Y:S01]  /*0250*/  LDC R3, c[0x0][0x3a8] ;  /* 0x0000ea00ff037b82 */ /* 0x000e620000000800 */
[----:B------:R-:W-:Y:S02]  /*0260*/  IMAD.MOV.U32 R2, RZ, RZ, R1 ;  /* 0x000000ffff027224 */ /* 0x000fe400078e0001 */
[----:B0-----:R-:W-:-:S05]  /*0270*/  IMAD R0, R7, UR4, R0 ;  /* 0x0000000407007c24 */ /* 0x001fca000f8e0200 */
[----:B------:R0:W-:Y:S01]  /*0280*/  STL [R1], R0 ;  /* 0x0000000001007387 */ /* 0x0001e20000100800 */
[----:B-1----:R-:W-:-:S13]  /*0290*/  ISETP.GE.AND P0, PT, R3, 0x1, PT ;  /* 0x000000010300780c */ /* 0x002fda0003f06270 */
[----:B0-----:R-:W-:Y:S05]  /*02a0*/  @!P0 BRA `(.L_x_0) ;  /* 0x0000000400f48947 */ /* 0x001fea0003800000 */
[C---:B------:R-:W-:Y:S01]  /*02b0*/  ISETP.GE.U32.AND P0, PT, R3.reuse, 0x8, PT ;  /* 0x000000080300780c */ /* 0x040fe20003f06070 */
[----:B------:R-:W-:Y:S01]  /*02c0*/  IMAD.MOV.U32 R7, RZ, RZ, RZ ;  /* 0x000000ffff077224 */ /* 0x000fe200078e00ff */
[----:B------:R-:W-:Y:S01]  /*02d0*/  LOP3.LUT R15, R3, 0x7, RZ, 0xc0, !PT ;  /* 0x00000007030f7812 */ /* 0x000fe200078ec0ff */
[----:B------:R-:W-:-:S03]  /*02e0*/  IMAD.MOV.U32 R9, RZ, RZ, R0 ;  /* 0x000000ffff097224 */ /* 0x000fc600078e0000 */
[----:B------:R-:W-:-:S07]  /*02f0*/  ISETP.NE.AND P1, PT, R15, RZ, PT ;  /* 0x000000ff0f00720c */ /* 0x000fce0003f25270 */
[----:B------:R-:W-:Y:S06]  /*0300*/  @!P0 BRA `(.L_x_1) ;  /* 0x0000000000d08947 */ /* 0x000fec0003800000 */
[----:B------:R-:W-:Y:S01]  /*0310*/  LOP3.LUT R7, R3, 0x7ffffff8, RZ, 0xc0, !PT ;  /* 0x7ffffff803077812 */ /* 0x000fe200078ec0ff */
[----:B------:R-:W-:Y:S02]  /*0320*/  VIADD R6, R1, 0x10 ;  /* 0x0000001001067836 */ /* 0x000fe40000000000 */
[----:B------:R-:W-:Y:S02]  /*0330*/  IMAD.MOV.U32 R9, RZ, RZ, R0 ;  /* 0x000000ffff097224 */ /* 0x000fe400078e0000 */
[----:B------:R-:W-:-:S07]  /*0340*/  IMAD.MOV R8, RZ, RZ, -R7 ;  /* 0x000000ffff087224 */ /* 0x000fce00078e0a07 */
.L_x_2:
[----:B------:R-:W-:Y:S01]  /*0350*/  VIADD R10, R9, 0x1 ;  /* 0x00000001090a7836 */ /* 0x000fe20000000000 */
[----:B------:R-:W-:Y:S01]  /*0360*/  LEA.HI R4, R14, R14, RZ, 0x1 ;  /* 0x0000000e0e047211 */ /* 0x000fe200078f08ff */
[----:B------:R-:W-:Y:S01]  /*0370*/  VIADD R8, R8, 0x8 ;  /* 0x0000000808087836 */ /* 0x000fe20000000000 */
[----:B------:R-:W-:Y:S02]  /*0380*/  SHF.R.S32.HI R11, RZ, 0x1f, R14 ;  /* 0x0000001fff0b7819 */ /* 0x000fe4000001140e */
[C---:B------:R-:W-:Y:S02]  /*0390*/  LEA.HI R5, R10.reuse, R10, RZ, 0x1 ;  /* 0x0000000a0a057211 */ /* 0x040fe400078f08ff */
[----:B------:R-:W-:Y:S02]  /*03a0*/  SHF.R.S32.HI R4, RZ, 0x1, R4 ;  /* 0x00000001ff047819 */ /* 0x000fe40000011404 */
[----:B------:R-:W-:Y:S02]  /*03b0*/  LOP3.LUT R5, R5, 0xfffffffe, RZ, 0xc0, !PT ;  /* 0xfffffffe05057812 */ /* 0x000fe400078ec0ff */
[CC--:B------:R-:W-:Y:S01]  /*03c0*/  LEA.HI R12, R11.reuse, R14.reuse, RZ, 0x2 ;  /* 0x0000000e0b0c7211 */ /* 0x0c0fe200078f10ff */
[----:B------:R-:W-:Y:S01]  /*03d0*/  IMAD.MOV R4, RZ, RZ, -R4 ;  /* 0x000000ffff047224 */ /* 0x000fe200078e0a04 */
[CC--:B------:R-:W-:Y:S01]  /*03e0*/  LEA.HI R13, R11.reuse, R14.reuse, RZ, 0x4 ;  /* 0x0000000e0b0d7211 */ /* 0x0c0fe200078f20ff */
[----:B------:R-:W-:Y:S01]  /*03f0*/  IMAD.IADD R10, R10, 0x1, -R5 ;  /* 0x000000010a0a7824 */ /* 0x000fe200078e0a05 */
[----:B------:R-:W-:-:S02]  /*0400*/  LEA.HI R5, R11, R14, RZ, 0x3 ;  /* 0x0000000e0b057211 */ /* 0x000fc400078f18ff */
[----:B------:R-:W-:Y:S01]  /*0410*/  SHF.R.S32.HI R12, RZ, 0x2, R12 ;  /* 0x00000002ff0c7819 */ /* 0x000fe2000001140c */
[----:B------:R-:W-:Y:S01]  /*0420*/  IMAD R4, R10, R4, R9 ;  /* 0x000000040a047224 */ /* 0x000fe200078e0209 */
[CC--:B------:R-:W-:Y:S02]  /*0430*/  LEA.HI R16, R11.reuse, R14.reuse, RZ, 0x5 ;  /* 0x0000000e0b107211 */ /* 0x0c0fe400078f28ff */
[CC--:B------:R-:W-:Y:S01]  /*0440*/  LEA.HI R17, R11.reuse, R14.reuse, RZ, 0x6 ;  /* 0x0000000e0b117211 */ /* 0x0c0fe200078f30ff */
[----:B------:R-:W-:Y:S01]  /*0450*/  IMAD.MOV R12, RZ, RZ, -R12 ;  /* 0x000000ffff0c7224 */ /* 0x000fe200078e0a0c */
[----:B------:R-:W-:Y:S02]  /*0460*/  LEA.HI R18, R11, R14, RZ, 0x7 ;  /* 0x0000000e0b127211 */ /* 0x000fe400078f38ff */
[----:B------:R-:W-:Y:S02]  /*0470*/  SHF.R.S32.HI R5, RZ, 0x3, R5 ;  /* 0x00000003ff057819 */ /* 0x000fe40000011405 */
[----:B------:R-:W-:-:S02]  /*0480*/  SHF.R.S32.HI R13, RZ, 0x4, R13 ;  /* 0x00000004ff0d7819 */ /* 0x000fc4000001140d */
[----:B------:R-:W-:Y:S01]  /*0490*/  LOP3.LUT R9, R10, 0x1, RZ, 0xc, !PT ;  /* 0x000000010a097812 */ /* 0x000fe200078e0cff */
[----:B------:R-:W-:Y:S01]  /*04a0*/  IMAD.MOV R19, RZ, RZ, -R5 ;  /* 0x000000ffff137224 */ /* 0x000fe200078e0a05 */
[----:B------:R-:W-:Y:S01]  /*04b0*/  LEA.HI R14, R11, R14, RZ, 0x8 ;  /* 0x0000000e0b0e7211 */ /* 0x000fe200078f40ff */
[----:B------:R-:W-:Y:S01]  /*04c0*/  IMAD.MOV R13, RZ, RZ, -R13 ;  /* 0x000000ffff0d7224 */ /* 0x000fe200078e0a0d */
[----:B------:R-:W-:Y:S01]  /*04d0*/  SHF.R.S32.HI R16, RZ, 0x5, R16 ;  /* 0x00000005ff107819 */ /* 0x000fe20000011410 */
[C---:B------:R-:W-:Y:S01]  /*04e0*/  IMAD R5, R9.reuse, R12, R10 ;  /* 0x0000000c09057224 */ /* 0x040fe200078e020a */
[----:B------:R-:W-:Y:S01]  /*04f0*/  SHF.R.S32.HI R17, RZ, 0x6, R17 ;  /* 0x00000006ff117819 */ /* 0x000fe20000011411 */
[----:B------:R-:W-:Y:S01]  /*0500*/  IMAD.MOV R21, RZ, RZ, -R9 ;  /* 0x000000ffff157224 */ /* 0x000fe200078e0a09 */
[----:B------:R-:W-:Y:S01]  /*0510*/  SHF.R.S32.HI R11, RZ, 0x7, R18 ;  /* 0x00000007ff0b7819 */ /* 0x000fe20000011412 */
[----:B------:R-:W-:Y:S01]  /*0520*/  IMAD.MOV R12, RZ, RZ, -R16 ;  /* 0x000000ffff0c7224 */ /* 0x000fe200078e0a10 */
[----:B------:R-:W-:Y:S01]  /*0530*/  ISETP.NE.AND P0, PT, R8, RZ, PT ;  /* 0x000000ff0800720c */ /* 0x000fe20003f05270 */
[----:B------:R-:W-:Y:S01]  /*0540*/  IMAD.MOV R17, RZ, RZ, -R17 ;  /* 0x000000ffff117224 */ /* 0x000fe200078e0a11 */
[----:B------:R-:W-:Y:S01]  /*0550*/  LOP3.LUT R18, R10, 0x1, RZ, 0xc0, !PT ;  /* 0x000000010a127812 */ /* 0x000fe200078ec0ff */
[----:B------:R-:W-:Y:S01]  /*0560*/  IMAD.MOV R16, RZ, RZ, -R11 ;  /* 0x000000ffff107224 */ /* 0x000fe200078e0a0b */
[----:B------:R-:W-:Y:S01]  /*0570*/  SHF.R.S32.HI R14, RZ, 0x8, R14 ;  /* 0x00000008ff0e7819 */ /* 0x000fe2000001140e */
[----:B------:R-:W-:Y:S02]  /*0580*/  STL.64 [R6+-0x10], R4 ;  /* 0xfffff00406007387 */ /* 0x000fe40000100a00 */
[----:B------:R-:W-:-:S02]  /*0590*/  IMAD R11, R9, R13, R18 ;  /* 0x0000000d090b7224 */ /* 0x000fc400078e0212 */
[--C-:B------:R-:W-:Y:S01]  /*05a0*/  IMAD R13, R9, R17, R18.reuse ;  /* 0x00000011090d7224 */ /* 0x100fe200078e0212 */
[----:B------:R-:W-:Y:S01]  /*05b0*/  STL [R6+0x10], R9 ;  /* 0x0000100906007387 */ /* 0x000fe20000100800 */
[C-C-:B------:R-:W-:Y:S02]  /*05c0*/  IMAD R10, R18.reuse, R19, R9.reuse ;  /* 0x00000013120a7224 */ /* 0x140fe400078e0209 */
[C-C-:B------:R-:W-:Y:S02]  /*05d0*/  IMAD R12, R18.reuse, R12, R9.reuse ;  /* 0x0000000c120c7224 */ /* 0x140fe400078e0209 */
[----:B------:R-:W-:Y:S01]  /*05e0*/  IMAD R16, R18, R16, R9 ;  /* 0x0000001012107224 */ /* 0x000fe200078e0209 */
[----:B------:R-:W-:Y:S01]  /*05f0*/  STL.64 [R6+-0x8], R10 ;  /* 0xfffff80a06007387 */ /* 0x000fe20000100a00 */
[----:B------:R-:W-:-:S03]  /*0600*/  IMAD R17, R14, R21, R18 ;  /* 0x000000150e117224 */ /* 0x000fc600078e0212 */
[----:B------:R-:W-:Y:S04]  /*0610*/  STL.64 [R6], R12 ;  /* 0x0000000c06007387 */ /* 0x000fe80000100a00 */
[----:B------:R0:W-:Y:S02]  /*0620*/  STL.64 [R6+0x8], R16 ;  /* 0x0000081006007387 */ /* 0x0001e40000100a00 */
[----:B0-----:R-:W-:Y:S01]  /*0630*/  VIADD R6, R6, 0x20 ;  /* 0x0000002006067836 */ /* 0x001fe20000000000 */
[----:B------:R-:W-:Y:S06]  /*0640*/  @P0 BRA `(.L_x_2) ;  /* 0xfffffffc00400947 */ /* 0x000fec000383ffff */
.L_x_1:
[----:B------:R-:W-:Y:S05]  /*0650*/  @!P1 BRA `(.L_x_0) ;  /* 0x0000000400089947 */ /* 0x000fea0003800000 */
[----:B------:R-:W-:Y:S02]  /*0660*/  ISETP.GE.U32.AND P0, PT, R15, 0x4, PT ;  /* 0x000000040f00780c */ /* 0x000fe40003f06070 */
[----:B------:R-:W-:-:S04]  /*0670*/  LOP3.LUT R12, R3, 0x3, RZ, 0xc0, !PT ;  /* 0x00000003030c7812 */ /* 0x000fc800078ec0ff */
[----:B------:R-:W-:-:S07]  /*0680*/  ISETP.NE.AND P1, PT, R12, RZ, PT ;  /* 0x000000ff0c00720c */ /* 0x000fce0003f25270 */
[----:B------:R-:W-:Y:S06]  /*0690*/  @!P0 BRA `(.L_x_3) ;  /* 0x0000000000708947 */ /* 0x000fec0003800000 */
[----:B------:R-:W-:Y:S01]  /*06a0*/  VIADD R5, R9, 0x1 ;  /* 0x0000000109057836 */ /* 0x000fe20000000000 */
[----:B------:R-:W-:Y:S02]  /*06b0*/  SHF.R.S32.HI R11, RZ, 0x1f, R14 ;  /* 0x0000001fff0b7819 */ /* 0x000fe4000001140e */
[-C--:B------:R-:W-:Y:S02]  /*06c0*/  LEA.HI R4, R14, R14.reuse, RZ, 0x1 ;  /* 0x0000000e0e047211 */ /* 0x080fe400078f08ff */
[----:B------:R-:W-:Y:S02]  /*06d0*/  LEA.HI R6, R5, R5, RZ, 0x1 ;  /* 0x0000000505067211 */ /* 0x000fe400078f08ff */
[CC--:B------:R-:W-:Y:S02]  /*06e0*/  LEA.HI R8, R11.reuse, R14.reuse, RZ, 0x2 ;  /* 0x0000000e0b087211 */ /* 0x0c0fe400078f10ff */
[----:B------:R-:W-:Y:S02]  /*06f0*/  LOP3.LUT R6, R6, 0xfffffffe, RZ, 0xc0, !PT ;  /* 0xfffffffe06067812 */ /* 0x000fe400078ec0ff */
[----:B------:R-:W-:-:S02]  /*0700*/  LEA.HI R10, R11, R14, RZ, 0x3 ;  /* 0x0000000e0b0a7211 */ /* 0x000fc400078f18ff */
[----:B------:R-:W-:Y:S01]  /*0710*/  SHF.R.S32.HI R4, RZ, 0x1, R4 ;  /* 0x00000001ff047819 */ /* 0x000fe20000011404 */
[----:B------:R-:W-:Y:S01]  /*0720*/  IMAD.IADD R6, R5, 0x1, -R6 ;  /* 0x0000000105067824 */ /* 0x000fe200078e0a06 */
[----:B------:R-:W-:Y:S02]  /*0730*/  SHF.R.S32.HI R8, RZ, 0x2, R8 ;  /* 0x00000002ff087819 */ /* 0x000fe40000011408 */
[----:B------:R-:W-:Y:S01]  /*0740*/  SHF.R.S32.HI R10, RZ, 0x3, R10 ;  /* 0x00000003ff0a7819 */ /* 0x000fe2000001140a */
[----:B------:R-:W-:Y:S01]  /*0750*/  IMAD.MOV R4, RZ, RZ, -R4 ;  /* 0x000000ffff047224 */ /* 0x000fe200078e0a04 */
[----:B------:R-:W-:Y:S01]  /*0760*/  LEA.HI R14, R11, R14, RZ, 0x4 ;  /* 0x0000000e0b0e7211 */ /* 0x000fe200078f20ff */
[----:B------:R-:W-:Y:S01]  /*0770*/  IMAD.MOV R5, RZ, RZ, -R8 ;  /* 0x000000ffff057224 */ /* 0x000fe200078e0a08 */
[C---:B------:R-:W-:Y:S01]  /*0780*/  LOP3.LUT R13, R6.reuse, 0x1, RZ, 0xc, !PT ;  /* 0x00000001060d7812 */ /* 0x040fe200078e0cff */
[----:B------:R-:W-:Y:S01]  /*0790*/  IMAD.MOV R10, RZ, RZ, -R10 ;  /* 0x000000ffff0a7224 */ /* 0x000fe200078e0a0a */
[C---:B------:R-:W-:Y:S01]  /*07a0*/  LOP3.LUT R11, R6.reuse, 0x1, RZ, 0xc0, !PT ;  /* 0x00000001060b7812 */ /* 0x040fe200078ec0ff */
[----:B------:R-:W-:Y:S01]  /*07b0*/  IMAD R4, R6, R4, R9 ;  /* 0x0000000406047224 */ /* 0x000fe200078e0209 */
[----:B------:R-:W-:Y:S01]  /*07c0*/  SHF.R.S32.HI R14, RZ, 0x4, R14 ;  /* 0x00000004ff0e7819 */ /* 0x000fe2000001140e */
[----:B------:R-:W-:-:S02]  /*07d0*/  IMAD.MOV R8, RZ, RZ, -R13 ;  /* 0x000000ffff087224 */ /* 0x000fc400078e0a0d */
[----:B------:R-:W-:Y:S02]  /*07e0*/  IMAD R5, R13, R5, R6 ;  /* 0x000000050d057224 */ /* 0x000fe400078e0206 */
[----:B------:R-:W-:Y:S02]  /*07f0*/  IMAD R10, R11, R10, R13 ;  /* 0x0000000a0b0a7224 */ /* 0x000fe400078e020d */
[C---:B------:R-:W-:Y:S02]  /*0800*/  IMAD R6, R7.reuse, 0x4, R2 ;  /* 0x0000000407067824 */ /* 0x040fe400078e0202 */
[----:B------:R-:W-:Y:S02]  /*0810*/  IMAD R11, R14, R8, R11 ;  /* 0x000000080e0b7224 */ /* 0x000fe400078e020b */
[----:B------:R-:W-:Y:S01]  /*0820*/  VIADD R7, R7, 0x4 ;  /* 0x0000000407077836 */ /* 0x000fe20000000000 */
[----:B------:R0:W-:Y:S04]  /*0830*/  STL [R6+0x10], R13 ;  /* 0x0000100d06007387 */ /* 0x0001e80000100800 */
[----:B------:R0:W-:Y:S04]  /*0840*/  STL.64 [R6], R4 ;  /* 0x0000000406007387 */ /* 0x0001e80000100a00 */
[----:B------:R0:W-:Y:S02]  /*0850*/  STL.64 [R6+0x8], R10 ;  /* 0x0000080a06007387 */ /* 0x0001e40000100a00 */
.L_x_3:
[----:B------:R-:W-:Y:S05]  /*0860*/  @!P1 BRA `(.L_x_0) ;  /* 0x0000000000849947 */ /* 0x000fea0003800000 */
[----:B------:R-:W-:-:S13]  /*0870*/  ISETP.NE.AND P0, PT, R12, 0x1, PT ;  /* 0x000000010c00780c */ /* 0x000fda0003f05270 */
[----:B0-----:R-:W-:-:S05]  /*0880*/  @P0 IMAD R13, R7, 0x4, R2 ;  /* 0x00000004070d0824 */ /* 0x001fca00078e0202 */
[----:B------:R-:W2:Y:S01]  /*0890*/  @P0 LDL R4, [R13] ;  /* 0x000000000d040983 */ /* 0x000ea20000100800 */
[----:B------:R-:W-:Y:S01]  /*08a0*/  LOP3.LUT R8, R3, 0x1, RZ, 0xc0, !PT ;  /* 0x0000000103087812 */ /* 0x000fe200078ec0ff */
[----:B------:R-:W-:Y:S01]  /*08b0*/  @P0 VIADD R7, R7, 0x2 ;  /* 0x0000000207070836 */ /* 0x000fe20000000000 */
[-C--:B------:R-:W-:Y:S02]  /*08c0*/  @P0 LEA.HI R9, R14, R14.reuse, RZ, 0x1 ;  /* 0x0000000e0e090211 */ /* 0x080fe400078f08ff */
[----:B------:R-:W-:Y:S02]  /*08d0*/  @P0 SHF.R.S32.HI R11, RZ, 0x1f, R14 ;  /* 0x0000001fff0b0819 */ /* 0x000fe4000001140e */
[----:B------:R-:W-:Y:S02]  /*08e0*/  ISETP.NE.U32.AND P1, PT, R8, 0x1, PT ;  /* 0x000000010800780c */ /* 0x000fe40003f25070 */
[----:B------:R-:W-:Y:S02]  /*08f0*/  @P0 SHF.R.S32.HI R9, RZ, 0x1, R9 ;  /* 0x00000001ff090819 */ /* 0x000fe40000011409 */
[----:B------:R-:W-:-:S03]  /*0900*/  @P0 LEA.HI R11, R11, R14, RZ, 0x2 ;  /* 0x0000000e0b0b0211 */ /* 0x000fc600078f10ff */
[----:B------:R-:W-:Y:S01]  /*0910*/  @P0 IMAD.MOV R9, RZ, RZ, -R9 ;  /* 0x000000ffff090224 */ /* 0x000fe200078e0a09 */
[----:B------:R-:W-:-:S05]  /*0920*/  @P0 SHF.R.S32.HI R14, RZ, 0x2, R11 ;  /* 0x00000002ff0e0819 */ /* 0x000fca000001140b */
[----:B------:R-:W-:Y:S02]  /*0930*/  @!P1 IMAD R7, R7, 0x4, R2 ;  /* 0x0000000407079824 */ /* 0x000fe400078e0202 */
[----:B--2---:R-:W-:-:S05]  /*0940*/  @P0 VIADD R5, R4, 0x1 ;  /* 0x0000000104050836 */ /* 0x004fca0000000000 */
[----:B------:R-:W-:-:S04]  /*0950*/  @P0 LEA.HI R6, R5, R5, RZ, 0x1 ;  /* 0x0000000505060211 */ /* 0x000fc800078f08ff */
[----:B------:R-:W-:-:S05]  /*0960*/  @P0 LOP3.LUT R6, R6, 0xfffffffe, RZ, 0xc0, !PT ;  /* 0xfffffffe06060812 */ /* 0x000fca00078ec0ff */
[----:B------:R-:W-:-:S04]  /*0970*/  @P0 IMAD.IADD R5, R5, 0x1, -R6 ;  /* 0x0000000105050824 */ /* 0x000fc800078e0a06 */
[C---:B------:R-:W-:Y:S01]  /*0980*/  @P0 IMAD R4, R5.reuse, R9, R4 ;  /* 0x0000000905040224 */ /* 0x040fe200078e0204 */
[----:B------:R-:W-:-:S05]  /*0990*/  @P0 LOP3.LUT R6, R5, 0x1, RZ, 0xc, !PT ;  /* 0x0000000105060812 */ /* 0x000fca00078e0cff */
[----:B------:R-:W-:Y:S01]  /*09a0*/  @P0 IMAD.MOV R8, RZ, RZ, -R6 ;  /* 0x000000ffff080224 */ /* 0x000fe200078e0a06 */
[----:B------:R1:W-:Y:S03]  /*09b0*/  @P0 STL [R13+0x8], R6 ;  /* 0x000008060d000387 */ /* 0x0003e60000100800 */
[----:B------:R-:W-:-:S05]  /*09c0*/  @P0 IMAD R5, R14, R8, R5 ;  /* 0x000000080e050224 */ /* 0x000fca00078e0205 */
[----:B------:R1:W-:Y:S04]  /*09d0*/  @P0 STL.64 [R13], R4 ;  /* 0x000000040d000387 */ /* 0x0003e80000100a00 */
[----:B------:R-:W2:Y:S02]  /*09e0*/  @!P1 LDL R9, [R7] ;  /* 0x0000000007099983 */ /* 0x000ea40000100800 */
[----:B--2---:R-:W-:-:S05]  /*09f0*/  @!P1 VIADD R8, R9, 0x1 ;  /* 0x0000000109089836 */ /* 0x004fca0000000000 */
[----:B------:R-:W-:-:S04]  /*0a00*/  @!P1 LEA.HI R10, R8, R8, RZ, 0x1 ;  /* 0x00000008080a9211 */ /* 0x000fc800078f08ff */
[----:B------:R-:W-:Y:S02]  /*0a10*/  @!P1 LOP3.LUT R11, R10, 0xfffffffe, RZ, 0xc0, !PT ;  /* 0xfffffffe0a0b9812 */ /* 0x000fe400078ec0ff */
[----:B------:R-:W-:-:S03]  /*0a20*/  @!P1 LEA.HI R10, R14, R14, RZ, 0x1 ;  /* 0x0000000e0e0a9211 */ /* 0x000fc600078f08ff */
[----:B------:R-:W-:Y:S01]  /*0a30*/  @!P1 IMAD.IADD R11, R8, 0x1, -R11 ;  /* 0x00000001080b9824 */ /* 0x000fe200078e0a0b */
[----:B------:R-:W-:-:S03]  /*0a40*/  @!P1 SHF.R.S32.HI R14, RZ, 0x1, R10 ;  /* 0x00000001ff0e9819 */ /* 0x000fc6000001140a */
[----:B------:R-:W-:-:S04]  /*0a50*/  @!P1 IMAD.MOV R10, RZ, RZ, -R11 ;  /* 0x000000ffff0a9224 */ /* 0x000fc800078e0a0b */
[----:B------:R-:W-:-:S05]  /*0a60*/  @!P1 IMAD R10, R14, R10, R9 ;  /* 0x0000000a0e0a9224 */ /* 0x000fca00078e0209 */
[----:B------:R1:W-:Y:S02]  /*0a70*/  @!P1 STL.64 [R7], R10 ;  /* 0x0000000a07009387 */ /* 0x0003e40000100a00 */
.L_x_0:
[----:B------:R-:W2:Y:S02]  /*0a80*/  LDCU UR4, c[0x0][0x3a4] ;  /* 0x00007480ff0477ac */ /* 0x000ea40008000800 */
[----:B--2---:R-:W-:Y:S02]  /*0a90*/  UISETP.GE.AND UP0, UPT, UR4, 0x1, UPT ;  /* 0x000000010400788c */ /* 0x004fe4000bf06270 */
[----:B01----:R-:W-:-:S07]  /*0aa0*/  VIADD R4, R3, UR4 ;  /* 0x0000000403047c36 */ /* 0x003fce0008000000 */
[----:B------:R-:W-:Y:S05]  /*0ab0*/  BRA.U !UP0, `(.L_x_4) ;  /* 0x0000001108447547 */ /* 0x000fea000b800000 */
[C---:B------:R-:W-:Y:S01]  /*0ac0*/  VIADDMNMX R8, R3.reuse, 0x1, R4, !PT ;  /* 0x0000000103087846 */ /* 0x040fe20007800104 */
[----:B------:R-:W0:Y:S04]  /*0ad0*/  LDCU UR5, c[0x0][0x3a8] ;  /* 0x00007500ff0577ac */ /* 0x000e280008000800 */
[----:B------:R-:W-:Y:S02]  /*0ae0*/  IMAD.IADD R6, R8, 0x1, -R3 ;  /* 0x0000000108067824 */ /* 0x000fe400078e0a03 */
[----:B------:R-:W-:-:S03]  /*0af0*/  IMAD.IADD R8, R3, 0x1, -R8 ;  /* 0x0000000103087824 */ /* 0x000fc600078e0a08 */
[----:B------:R-:W-:Y:S02]  /*0b00*/  LOP3.LUT R23, R6, 0x7, RZ, 0xc0, !PT ;  /* 0x0000000706177812 */ /* 0x000fe400078ec0ff */
[----:B------:R-:W-:Y:S02]  /*0b10*/  ISETP.GT.U32.AND P0, PT, R8, -0x8, PT ;  /* 0xfffffff80800780c */ /* 0x000fe40003f04070 */
[----:B------:R-:W-:Y:S01]  /*0b20*/  ISETP.NE.AND P1, PT, R23, RZ, PT ;  /* 0x000000ff1700720c */ /* 0x000fe20003f25270 */
[----:B0-----:R-:W-:-:S10]  /*0b30*/  IMAD.U32 R5, RZ, RZ, UR5 ;  /* 0x00000005ff057e24 */ /* 0x001fd4000f8e00ff */
[----:B------:R-:W-:Y:S05]  /*0b40*/  @P0 BRA `(.L_x_5) ;  /* 0x0000000800340947 */ /* 0x000fea0003800000 */
[----:B------:R-:W-:-:S06]  /*0b50*/  IMAD R18, R3, 0x4, R2 ;  /* 0x0000000403127824 */ /* 0x000fcc00078e0202 */
[----:B------:R-:W5:Y:S01]  /*0b60*/  LDL R18, [R18] ;  /* 0x0000000012127983 */ /* 0x000f620000100800 */
[----:B------:R-:W-:Y:S01]  /*0b70*/  LOP3.LUT R9, R6, 0xfffffff8, RZ, 0xc0, !PT ;  /* 0xfffffff806097812 */ /* 0x000fe200078ec0ff */
[----:B------:R-:W-:Y:S02]  /*0b80*/  VIADD R8, R1, 0x10 ;  /* 0x0000001001087836 */ /* 0x000fe40000000000 */
[----:B------:R-:W-:Y:S02]  /*0b90*/  IMAD.U32 R5, RZ, RZ, UR5 ;  /* 0x00000005ff057e24 */ /* 0x000fe4000f8e00ff */
[----:B------:R-:W-:-:S07]  /*0ba0*/  IMAD.MOV R9, RZ, RZ, -R9 ;  /* 0x000000ffff097224 */ /* 0x000fce00078e0a09 */
.L_x_6:
[----:B-----5:R-:W-:Y:S01]  /*0bb0*/  VIADD R19, R18, 0x1 ;  /* 0x0000000112137836 */ /* 0x020fe20000000000 */
[----:B------:R-:W-:Y:S01]  /*0bc0*/  SHF.R.S32.HI R15, RZ, 0x1f, R14 ;  /* 0x0000001fff0f7819 */ /* 0x000fe2000001140e */
[----:B------:R-:W-:-:S03]  /*0bd0*/  VIADD R9, R9, 0x8 ;  /* 0x0000000809097836 */ /* 0x000fc60000000000 */
[----:B--2---:R-:W-:Y:S02]  /*0be0*/  SHF.R.S32.HI R10, RZ, 0x1f, R19 ;  /* 0x0000001fff0a7819 */ /* 0x004fe40000011413 */
[CC--:B------:R-:W-:Y:S02]  /*0bf0*/  LEA.HI R12, R15.reuse, R14.reuse, RZ, 0x4 ;  /* 0x0000000e0f0c7211 */ /* 0x0c0fe400078f20ff */
[----:B------:R-:W-:Y:S02]  /*0c00*/  LEA.HI R10, R10, R19, RZ, 0x4 ;  /* 0x000000130a0a7211 */ /* 0x000fe400078f20ff */
[----:B------:R-:W-:Y:S02]  /*0c10*/  SHF.R.S32.HI R25, RZ, 0x4, R12 ;  /* 0x00000004ff197819 */ /* 0x000fe4000001140c */
[----:B------:R-:W-:Y:S02]  /*0c20*/  LOP3.LUT R10, R10, 0xfffffff0, RZ, 0xc0, !PT ;  /* 0xfffffff00a0a7812 */ /* 0x000fe400078ec0ff */
[CC--:B------:R-:W-:Y:S01]  /*0c30*/  LEA.HI R22, R15.reuse, R14.reuse, RZ, 0x8 ;  /* 0x0000000e0f167211 */ /* 0x0c0fe200078f40ff */
[----:B------:R-:W-:Y:S01]  /*0c40*/  IMAD.MOV R25, RZ, RZ, -R25 ;  /* 0x000000ffff197224 */ /* 0x000fe200078e0a19 */
[-C--:B------:R-:W-:Y:S01]  /*0c50*/  LEA.HI R24, R15, R14.reuse, RZ, 0xc ;  /* 0x0000000e0f187211 */ /* 0x080fe200078f60ff */
[----:B------:R-:W-:Y:S01]  /*0c60*/  IMAD.IADD R19, R19, 0x1, -R10 ;  /* 0x0000000113137824 */ /* 0x000fe200078e0a0a */
[----:B------:R-:W-:-:S02]  /*0c70*/  LEA.HI R16, R15, R14, RZ, 0x10 ;  /* 0x0000000e0f107211 */ /* 0x000fc400078f80ff */
[----:B------:R-:W-:Y:S01]  /*0c80*/  LEA.HI R12, R15, R14, RZ, 0x14 ;  /* 0x0000000e0f0c7211 */ /* 0x000fe200078fa0ff */
[C---:B------:R-:W-:Y:S01]  /*0c90*/  VIADD R21, R19.reuse, 0x1 ;  /* 0x0000000113157836 */ /* 0x040fe20000000000 */
[----:B------:R-:W-:Y:S01]  /*0ca0*/  SHF.R.S32.HI R24, RZ, 0xc, R24 ;  /* 0x0000000cff187819 */ /* 0x000fe20000011418 */
[----:B------:R-:W-:Y:S01]  /*0cb0*/  IMAD R18, R19, R25, R18 ;  /* 0x0000001913127224 */ /* 0x000fe200078e0212 */
[----:B------:R-:W-:Y:S02]  /*0cc0*/  SHF.R.S32.HI R22, RZ, 0x8, R22 ;  /* 0x00000008ff167819 */ /* 0x000fe40000011416 */
[----:B------:R-:W-:Y:S02]  /*0cd0*/  PRMT R7, R21, 0x8880, RZ ;  /* 0x0000888015077816 */ /* 0x000fe400000000ff */
[----:B------:R-:W-:Y:S01]  /*0ce0*/  SHF.R.S32.HI R16, RZ, 0x10, R16 ;  /* 0x00000010ff107819 */ /* 0x000fe20000011410 */
[----:B------:R-:W-:Y:S01]  /*0cf0*/  IMAD.MOV R22, RZ, RZ, -R22 ;  /* 0x000000ffff167224 */ /* 0x000fe200078e0a16 */
[----:B------:R-:W-:-:S02]  /*0d00*/  PRMT R7, R7, 0x7710, RZ ;  /* 0x0000771007077816 */ /* 0x000fc400000000ff */
[----:B------:R-:W-:Y:S02]  /*0d10*/  SHF.R.S32.HI R12, RZ, 0x14, R12 ;  /* 0x00000014ff0c7819 */ /* 0x000fe4000001140c */
[----:B------:R-:W-:Y:S02]  /*0d20*/  SHF.R.U32.HI R7, RZ, 0xb, R7 ;  /* 0x0000000bff077819 */ /* 0x000fe40000011607 */
[----:B------:R-:W-:Y:S01]  /*0d30*/  ISETP.NE.AND P0, PT, R9, RZ, PT ;  /* 0x000000ff0900720c */ /* 0x000fe20003f05270 */
[----:B------:R-:W-:Y:S01]  /*0d40*/  IMAD.MOV R12, RZ, RZ, -R12 ;  /* 0x000000ffff0c7224 */ /* 0x000fe200078e0a0c */
[----:B------:R-:W-:-:S05]  /*0d50*/  LOP3.LUT R10, R7, 0xf, RZ, 0xc0, !PT ;  /* 0x0000000f070a7812 */ /* 0x000fca00078ec0ff */
[----:B------:R-:W-:-:S05]  /*0d60*/  IMAD.IADD R10, R21, 0x1, R10 ;  /* 0x00000001150a7824 */ /* 0x000fca00078e020a */
[----:B------:R-:W-:-:S05]  /*0d70*/  LOP3.LUT R10, R10, 0xfff0, RZ, 0xc0, !PT ;  /* 0x0000fff00a0a7812 */ /* 0x000fca00078ec0ff */
[----:B------:R-:W-:-:S05]  /*0d80*/  IMAD.MOV R10, RZ, RZ, -R10 ;  /* 0x000000ffff0a7224 */ /* 0x000fca00078e0a0a */
[----:B------:R-:W-:-:S05]  /*0d90*/  PRMT R10, R10, 0x7710, RZ ;  /* 0x000077100a0a7816 */ /* 0x000fca00000000ff */
[----:B------:R-:W-:-:S04]  /*0da0*/  IMAD.IADD R21, R21, 0x1, R10 ;  /* 0x0000000115157824 */ /* 0x000fc800078e020a */
[C---:B------:R-:W-:Y:S01]  /*0db0*/  VIADD R20, R21.reuse, 0x1 ;  /* 0x0000000115147836 */ /* 0x040fe20000000000 */
[----:B------:R-:W-:-:S04]  /*0dc0*/  LOP3.LUT R21, R21, 0xffff, RZ, 0xc0, !PT ;  /* 0x0000ffff15157812 */ /* 0x000fc800078ec0ff */
[----:B------:R-:W-:Y:S02]  /*0dd0*/  PRMT R7, R20, 0x8880, RZ ;  /* 0x0000888014077816 */ /* 0x000fe400000000ff */
[----:B------:R-:W-:Y:S01]  /*0de0*/  PRMT R26, R21, 0x8880, RZ ;  /* 0x00008880151a7816 */ /* 0x000fe200000000ff */
[----:B------:R-:W-:Y:S01]  /*0df0*/  IMAD.MOV R21, RZ, RZ, -R24 ;  /* 0x000000ffff157224 */ /* 0x000fe200078e0a18 */
[----:B------:R-:W-:-:S03]  /*0e00*/  PRMT R7, R7, 0x7710, RZ ;  /* 0x0000771007077816 */ /* 0x000fc600000000ff */
[----:B------:R-:W-:Y:S01]  /*0e10*/  IMAD.MOV.U32 R24, RZ, RZ, R26 ;  /* 0x000000ffff187224 */ /* 0x000fe200078e001a */
[----:B------:R-:W-:-:S03]  /*0e20*/  SHF.R.U32.HI R7, RZ, 0xb, R7 ;  /* 0x0000000bff077819 */ /* 0x000fc60000011607 */
[----:B------:R-:W-:Y:S01]  /*0e30*/  IMAD R22, R24, R22, R19 ;  /* 0x0000001618167224 */ /* 0x000fe200078e0213 */
        /* <DEDUP_REMOVED lines=9> */
[----:B------:R-:W-:Y:S02]  /*0ed0*/  PRMT R20, R20, 0x8880, RZ ;  /* 0x0000888014147816 */ /* 0x000fe400000000ff */
[----:B------:R-:W-:-:S03]  /*0ee0*/  PRMT R7, R7, 0x7710, RZ ;  /* 0x0000771007077816 */ /* 0x000fc600000000ff */
[----:B------:R-:W-:Y:S01]  /*0ef0*/  IMAD R24, R20, R21, R24 ;  /* 0x0000001514187224 */ /* 0x000fe200078e0218 */
[----:B------:R-:W-:Y:S01]  /*0f00*/  SHF.R.U32.HI R7, RZ, 0xb, R7 ;  /* 0x0000000bff077819 */ /* 0x000fe20000011607 */
[----:B------:R-:W-:-:S03]  /*0f10*/  IMAD.MOV R21, RZ, RZ, -R16 ;  /* 0x000000ffff157224 */ /* 0x000fc600078e0a10 */
[----:B------:R-:W-:-:S05]  /*0f20*/  LOP3.LUT R10, R7, 0xf, RZ, 0xc0, !PT ;  /* 0x0000000f070a7812 */ /* 0x000fca00078ec0ff */
[----:B------:R-:W-:-:S05]  /*0f30*/  IMAD.IADD R10, R17, 0x1, R10 ;  /* 0x00000001110a7824 */ /* 0x000fca00078e020a */
[----:B------:R-:W-:-:S05]  /*0f40*/  LOP3.LUT R10, R10, 0xfff0, RZ, 0xc0, !PT ;  /* 0x0000fff00a0a7812 */ /* 0x000fca00078ec0ff */
[----:B------:R-:W-:-:S05]  /*0f50*/  IMAD.MOV R10, RZ, RZ, -R10 ;  /* 0x000000ffff0a7224 */ /* 0x000fca00078e0a0a */
[----:B------:R-:W-:-:S05]  /*0f60*/  PRMT R10, R10, 0x7710, RZ ;  /* 0x000077100a0a7816 */ /* 0x000fca00000000ff */
[----:B------:R-:W-:-:S04]  /*0f70*/  IMAD.IADD R17, R17, 0x1, R10 ;  /* 0x0000000111117824 */ /* 0x000fc800078e020a */
[C---:B------:R-:W-:Y:S01]  /*0f80*/  VIADD R11, R17.reuse, 0x1 ;  /* 0x00000001110b7836 */ /* 0x040fe20000000000 */
[----:B------:R-:W-:Y:S01]  /*0f90*/  LOP3.LUT R19, R17, 0xffff, RZ, 0xc0, !PT ;  /* 0x0000ffff11137812 */ /* 0x000fe200078ec0ff */
[C---:B------:R-:W-:Y:S02]  /*0fa0*/  IMAD R17, R5.reuse, 0x4, R8 ;  /* 0x0000000405117824 */ /* 0x040fe400078e0208 */
[----:B------:R-:W-:Y:S01]  /*0fb0*/  VIADD R5, R5, 0x8 ;  /* 0x0000000805057836 */ /* 0x000fe20000000000 */
[----:B------:R-:W-:Y:S02]  /*0fc0*/  PRMT R7, R11, 0x8880, RZ ;  /* 0x000088800b077816 */ /* 0x000fe400000000ff */
[----:B------:R-:W-:Y:S01]  /*0fd0*/  PRMT R19, R19, 0x8880, RZ ;  /* 0x0000888013137816 */ /* 0x000fe200000000ff */
[----:B------:R0:W-:Y:S01]  /*0fe0*/  STL [R17+-0x10], R18 ;  /* 0xfffff01211007387 */ /* 0x0001e20000100800 */
[----:B------:R-:W-:-:S03]  /*0ff0*/  PRMT R7, R7, 0x7710, RZ ;  /* 0x0000771007077816 */ /* 0x000fc600000000ff */
[----:B------:R1:W-:Y:S01]  /*1000*/  STL [R17+-0xc], R22 ;  /* 0xfffff41611007387 */ /* 0x0003e20000100800 */
[----:B------:R-:W-:Y:S01]  /*1010*/  SHF.R.U32.HI R7, RZ, 0xb, R7 ;  /* 0x0000000bff077819 */ /* 0x000fe20000011607 */
[----:B------:R-:W-:Y:S02]  /*1020*/  IMAD R20, R19, R21, R20 ;  /* 0x0000001513147224 */ /* 0x000fe400078e0214 */
[----:B------:R2:W-:Y:S01]  /*1030*/  STL [R17+-0x8], R24 ;  /* 0xfffff81811007387 */ /* 0x0005e20000100800 */
[----:B------:R-:W-:-:S03]  /*1040*/  LOP3.LUT R10, R7, 0xf, RZ, 0xc0, !PT ;  /* 0x0000000f070a7812 */ /* 0x000fc600078ec0ff */
[----:B------:R2:W-:Y:S02]  /*1050*/  STL [R17+-0x4], R20 ;  /* 0xfffffc1411007387 */ /* 0x0005e40000100800 */
[----:B------:R-:W-:-:S05]  /*1060*/  IMAD.IADD R10, R11, 0x1, R10 ;  /* 0x000000010b0a7824 */ /* 0x000fca00078e020a */
[----:B------:R-:W-:-:S05]  /*1070*/  LOP3.LUT R10, R10, 0xfff0, RZ, 0xc0, !PT ;  /* 0x0000fff00a0a7812 */ /* 0x000fca00078ec0ff */
[----:B------:R-:W-:-:S05]  /*1080*/  IMAD.MOV R10, RZ, RZ, -R10 ;  /* 0x000000ffff0a7224 */ /* 0x000fca00078e0a0a */
[----:B------:R-:W-:-:S05]  /*1090*/  PRMT R10, R10, 0x7710, RZ ;  /* 0x000077100a0a7816 */ /* 0x000fca00000000ff */
[----:B------:R-:W-:-:S04]  /*10a0*/  IMAD.IADD R11, R11, 0x1, R10 ;  /* 0x000000010b0b7824 */ /* 0x000fc800078e020a */
[C---:B------:R-:W-:Y:S01]  /*10b0*/  VIADD R7, R11.reuse, 0x1 ;  /* 0x000000010b077836 */ /* 0x040fe20000000000 */
[----:B------:R-:W-:-:S04]  /*10c0*/  LOP3.LUT R11, R11, 0xffff, RZ, 0xc0, !PT ;  /* 0x0000ffff0b0b7812 */ /* 0x000fc800078ec0ff */
[----:B------:R-:W-:-:S04]  /*10d0*/  PRMT R10, R7, 0x8880, RZ ;  /* 0x00008880070a7816 */ /* 0x000fc800000000ff */
[----:B------:R-:W-:-:S04]  /*10e0*/  PRMT R10, R10, 0x7710, RZ ;  /* 0x000077100a0a7816 */ /* 0x000fc800000000ff */
[----:B------:R-:W-:-:S04]  /*10f0*/  SHF.R.U32.HI R10, RZ, 0xb, R10 ;  /* 0x0000000bff0a7819 */ /* 0x000fc8000001160a */
        /* <DEDUP_REMOVED lines=10> */
[----:B------:R-:W-:-:S04]  /*11a0*/  PRMT R10, R10, 0x7710, RZ ;  /* 0x000077100a0a7816 */ /* 0x000fc800000000ff */
[----:B------:R-:W-:-:S04]  /*11b0*/  SHF.R.U32.HI R10, RZ, 0xb, R10 ;  /* 0x0000000bff0a7819 */ /* 0x000fc8000001160a */
[----:B------:R-:W-:-:S05]  /*11c0*/  LOP3.LUT R10, R10, 0xf, RZ, 0xc0, !PT ;  /* 0x0000000f0a0a7812 */ /* 0x000fca00078ec0ff */
[----:B------:R-:W-:-:S05]  /*11d0*/  IMAD.IADD R10, R13, 0x1, R10 ;  /* 0x000000010d0a7824 */ /* 0x000fca00078e020a */
[----:B------:R-:W-:-:S05]  /*11e0*/  LOP3.LUT R10, R10, 0xfff0, RZ, 0xc0, !PT ;  /* 0x0000fff00a0a7812 */ /* 0x000fca00078ec0ff */
[----:B------:R-:W-:-:S05]  /*11f0*/  IMAD.MOV R10, RZ, RZ, -R10 ;  /* 0x000000ffff0a7224 */ /* 0x000fca00078e0a0a */
[----:B------:R-:W-:-:S05]  /*1200*/  PRMT R10, R10, 0x7710, RZ ;  /* 0x000077100a0a7816 */ /* 0x000fca00000000ff */
[----:B------:R-:W-:Y:S01]  /*1210*/  IMAD.IADD R13, R13, 0x1, R10 ;  /* 0x000000010d0d7824 */ /* 0x000fe200078e020a */
[CC--:B------:R-:W-:Y:S02]  /*1220*/  LEA.HI R10, R15.reuse, R14.reuse, RZ, 0x18 ;  /* 0x0000000e0f0a7211 */ /* 0x0c0fe400078fc0ff */
[----:B------:R-:W-:Y:S01]  /*1230*/  LEA.HI R14, R15, R14, RZ, 0x1c ;  /* 0x0000000e0f0e7211 */ /* 0x000fe200078fe0ff */
[----:B------:R-:W-:Y:S01]  /*1240*/  VIADD R15, R13, 0x1 ;  /* 0x000000010d0f7836 */ /* 0x000fe20000000000 */
[----:B------:R-:W-:Y:S02]  /*1250*/  SHF.R.S32.HI R10, RZ, 0x18, R10 ;  /* 0x00000018ff0a7819 */ /* 0x000fe4000001140a */
[----:B------:R-:W-:Y:S02]  /*1260*/  SHF.R.S32.HI R14, RZ, 0x1c, R14 ;  /* 0x0000001cff0e7819 */ /* 0x000fe4000001140e */
[----:B------:R-:W-:Y:S02]  /*1270*/  PRMT R25, R15, 0x8880, RZ ;  /* 0x000088800f197816 */ /* 0x000fe400000000ff */
[----:B------:R-:W-:Y:S01]  /*1280*/  LOP3.LUT R13, R13, 0xffff, RZ, 0xc0, !PT ;  /* 0x0000ffff0d0d7812 */ /* 0x000fe200078ec0ff */
[----:B------:R-:W-:Y:S01]  /*1290*/  IMAD.MOV R14, RZ, RZ, -R14 ;  /* 0x000000ffff0e7224 */ /* 0x000fe200078e0a0e */
        /* <DEDUP_REMOVED lines=8> */
[----:B------:R-:W-:Y:S01]  /*1320*/  PRMT R16, R11, 0x8880, RZ ;  /* 0x000088800b107816 */ /* 0x000fe200000000ff */
[----:B------:R-:W-:-:S03]  /*1330*/  IMAD.MOV R11, RZ, RZ, -R10 ;  /* 0x000000ffff0b7224 */ /* 0x000fc600078e0a0a */
[----:B------:R-:W-:Y:S01]  /*1340*/  LOP3.LUT R15, R15, 0xffff, RZ, 0xc0, !PT ;  /* 0x0000ffff0f0f7812 */ /* 0x000fe200078ec0ff */
[----:B------:R-:W-:Y:S01]  /*1350*/  IMAD.MOV.U32 R10, RZ, RZ, R16 ;  /* 0x000000ffff0a7224 */ /* 0x000fe200078e0010 */
[----:B------:R-:W-:Y:S02]  /*1360*/  PRMT R16, R13, 0x8880, RZ ;  /* 0x000088800d107816 */ /* 0x000fe400000000ff */
[----:B0-----:R-:W-:Y:S01]  /*1370*/  PRMT R18, R15, 0x8880, RZ ;  /* 0x000088800f127816 */ /* 0x001fe200000000ff */
[----:B------:R-:W-:Y:S02]  /*1380*/  IMAD R12, R10, R12, R19 ;  /* 0x0000000c0a0c7224 */ /* 0x000fe400078e0213 */
[----:B------:R-:W-:Y:S01]  /*1390*/  IMAD R10, R7, R11, R10 ;  /* 0x0000000b070a7224 */ /* 0x000fe200078e020a */
[----:B------:R2:W-:Y:S01]  /*13a0*/  STL [R17+0xc], R16 ;  /* 0x00000c1011007387 */ /* 0x0005e20000100800 */
[----:B-1----:R-:W-:Y:S02]  /*13b0*/  IMAD R22, R16, R14, R7 ;  /* 0x0000000e10167224 */ /* 0x002fe400078e0207 */
[----:B------:R-:W-:Y:S01]  /*13c0*/  IMAD.MOV.U32 R14, RZ, RZ, RZ ;  /* 0x000000ffff0e7224 */ /* 0x000fe200078e00ff */
[----:B------:R2:W-:Y:S04]  /*13d0*/  STL [R17], R12 ;  /* 0x0000000c11007387 */ /* 0x0005e80000100800 */
[----:B------:R2:W-:Y:S04]  /*13e0*/  STL [R17+0x4], R10 ;  /* 0x0000040a11007387 */ /* 0x0005e80000100800 */
[----:B------:R2:W-:Y:S04]  /*13f0*/  STL [R17+0x8], R22 ;  /* 0x0000081611007387 */ /* 0x0005e80000100800 */
[----:B------:R2:W-:Y:S01]  /*1400*/  STL [R17+0x10], R18 ;  /* 0x0000101211007387 */ /* 0x0005e20000100800 */
[----:B------:R-:W-:Y:S05]  /*1410*/  @P0 BRA `(.L_x_6) ;  /* 0xfffffff400e40947 */ /* 0x000fea000383ffff */
.L_x_5:
[----:B------:R-:W-:Y:S05]  /*1420*/  @!P1 BRA `(.L_x_4) ;  /* 0x0000000400e89947 */ /* 0x000fea0003800000 */
[----:B------:R-:W-:Y:S02]  /*1430*/  ISETP.GE.U32.AND P0, PT, R23, 0x4, PT ;  /* 0x000000041700780c */ /* 0x000fe40003f06070 */
[----:B------:R-:W-:-:S04]  /*1440*/  LOP3.LUT R13, R6, 0x3, RZ, 0xc0, !PT ;  /* 0x00000003060d7812 */ /* 0x000fc800078ec0ff */
[----:B------:R-:W-:-:S07]  /*1450*/  ISETP.NE.AND P1, PT, R13, RZ, PT ;  /* 0x000000ff0d00720c */ /* 0x000fce0003f25270 */
[----:B------:R-:W-:Y:S06]  /*1460*/  @!P0 BRA `(.L_x_7) ;  /* 0x0000000400088947 */ /* 0x000fec0003800000 */
[----:B------:R-:W-:-:S05]  /*1470*/  IMAD R7, R5, 0x4, R2 ;  /* 0x0000000405077824 */ /* 0x000fca00078e0202 */
[----:B------:R-:W3:Y:S01]  /*1480*/  LDL R8, [R7] ;  /* 0x0000000007087983 */ /* 0x000ee20000100800 */
[----:B------:R-:W-:Y:S01]  /*1490*/  SHF.R.S32.HI R19, RZ, 0x1f, R14 ;  /* 0x0000001fff137819 */ /* 0x000fe2000001140e */
[----:B------:R-:W-:-:S03]  /*14a0*/  VIADD R5, R5, 0x4 ;  /* 0x0000000405057836 */ /* 0x000fc60000000000 */
[----:B--2---:R-:W-:Y:S01]  /*14b0*/  LEA.HI R18, R19, R14, RZ, 0x4 ;  /* 0x0000000e13127211 */ /* 0x004fe200078f20ff */
[----:B---3--:R-:W-:-:S05]  /*14c0*/  VIADD R9, R8, 0x1 ;  /* 0x0000000108097836 */ /* 0x008fca0000000000 */
[----:B------:R-:W-:-:S04]  /*14d0*/  SHF.R.S32.HI R10, RZ, 0x1f, R9 ;  /* 0x0000001fff0a7819 */ /* 0x000fc80000011409 */
[----:B------:R-:W-:-:S04]  /*14e0*/  LEA.HI R10, R10, R9, RZ, 0x4 ;  /* 0x000000090a0a7211 */ /* 0x000fc800078f20ff */
[----:B------:R-:W-:-:S05]  /*14f0*/  LOP3.LUT R10, R10, 0xfffffff0, RZ, 0xc0, !PT ;  /* 0xfffffff00a0a7812 */ /* 0x000fca00078ec0ff */
[----:B------:R-:W-:-:S04]  /*1500*/  IMAD.IADD R9, R9, 0x1, -R10 ;  /* 0x0000000109097824 */ /* 0x000fc800078e0a0a */
[----:B------:R-:W-:-:S05]  /*1510*/  VIADD R10, R9, 0x1 ;  /* 0x00000001090a7836 */ /* 0x000fca0000000000 */
        /* <DEDUP_REMOVED lines=27> */
[----:B------:R-:W-:Y:S02]  /*16d0*/  LOP3.LUT R15, R12, 0xf, RZ, 0xc0, !PT ;  /* 0x0000000f0c0f7812 */ /* 0x000fe400078ec0ff */
[----:B------:R-:W-:-:S03]  /*16e0*/  LEA.HI R12, R19, R14, RZ, 0x8 ;  /* 0x0000000e130c7211 */ /* 0x000fc600078f40ff */
[----:B------:R-:W-:Y:S01]  /*16f0*/  IMAD.IADD R15, R16, 0x1, R15 ;  /* 0x00000001100f7824 */ /* 0x000fe200078e020f */
[----:B------:R-:W-:-:S04]  /*1700*/  SHF.R.S32.HI R12, RZ, 0x8, R12 ;  /* 0x00000008ff0c7819 */ /* 0x000fc8000001140c */
[----:B------:R-:W-:Y:S01]  /*1710*/  LOP3.LUT R15, R15, 0xf0, RZ, 0xc0, !PT ;  /* 0x000000f00f0f7812 */ /* 0x000fe200078ec0ff */
[----:B------:R-:W-:-:S04]  /*1720*/  IMAD.MOV R12, RZ, RZ, -R12 ;  /* 0x000000ffff0c7224 */ /* 0x000fc800078e0a0c */
[----:B------:R-:W-:Y:S02]  /*1730*/  IMAD.MOV R15, RZ, RZ, -R15 ;  /* 0x000000ffff0f7224 */ /* 0x000fe400078e0a0f */
[----:B------:R-:W-:-:S03]  /*1740*/  IMAD R12, R10, R12, R9 ;  /* 0x0000000c0a0c7224 */ /* 0x000fc600078e0209 */
[----:B------:R-:W-:Y:S02]  /*1750*/  PRMT R17, R15, 0x7710, RZ ;  /* 0x000077100f117816 */ /* 0x000fe400000000ff */
[CC--:B------:R-:W-:Y:S01]  /*1760*/  LEA.HI R15, R19.reuse, R14.reuse, RZ, 0xc ;  /* 0x0000000e130f7211 */ /* 0x0c0fe200078f60ff */
[----:B------:R0:W-:Y:S01]  /*1770*/  STL [R7+0x4], R12 ;  /* 0x0000040c07007387 */ /* 0x0001e20000100800 */
[----:B------:R-:W-:Y:S01]  /*1780*/  LEA.HI R14, R19, R14, RZ, 0x10 ;  /* 0x0000000e130e7211 */ /* 0x000fe200078f80ff */
[----:B------:R-:W-:Y:S01]  /*1790*/  IMAD.IADD R16, R16, 0x1, R17 ;  /* 0x0000000110107824 */ /* 0x000fe200078e0211 */
[----:B------:R-:W-:Y:S02]  /*17a0*/  SHF.R.S32.HI R17, RZ, 0x4, R18 ;  /* 0x00000004ff117819 */ /* 0x000fe40000011412 */
[----:B------:R-:W-:Y:S02]  /*17b0*/  SHF.R.S32.HI R15, RZ, 0xc, R15 ;  /* 0x0000000cff0f7819 */ /* 0x000fe4000001140f */
[----:B------:R-:W-:Y:S01]  /*17c0*/  SHF.R.S32.HI R14, RZ, 0x10, R14 ;  /* 0x00000010ff0e7819 */ /* 0x000fe2000001140e */
[----:B------:R-:W-:Y:S01]  /*17d0*/  IMAD.MOV R17, RZ, RZ, -R17 ;  /* 0x000000ffff117224 */ /* 0x000fe200078e0a11 */
[----:B------:R-:W-:Y:S01]  /*17e0*/  LOP3.LUT R16, R16, 0xffff, RZ, 0xc0, !PT ;  /* 0x0000ffff10107812 */ /* 0x000fe200078ec0ff */
[----:B------:R-:W-:-:S02]  /*17f0*/  IMAD.MOV R15, RZ, RZ, -R15 ;  /* 0x000000ffff0f7224 */ /* 0x000fc400078e0a0f */
[----:B------:R-:W-:Y:S01]  /*1800*/  IMAD.MOV R18, RZ, RZ, -R14 ;  /* 0x000000ffff127224 */ /* 0x000fe200078e0a0e */
[----:B------:R-:W-:Y:S01]  /*1810*/  PRMT R16, R16, 0x8880, RZ ;  /* 0x0000888010107816 */ /* 0x000fe200000000ff */
[----:B------:R-:W-:Y:S02]  /*1820*/  IMAD R8, R9, R17, R8 ;  /* 0x0000001109087224 */ /* 0x000fe400078e0208 */
[----:B------:R-:W-:Y:S02]  /*1830*/  IMAD R10, R11, R15, R10 ;  /* 0x0000000f0b0a7224 */ /* 0x000fe400078e020a */
[----:B------:R-:W-:Y:S01]  /*1840*/  IMAD R18, R16, R18, R11 ;  /* 0x0000001210127224 */ /* 0x000fe200078e020b */
[----:B------:R0:W-:Y:S04]  /*1850*/  STL [R7], R8 ;  /* 0x0000000807007387 */ /* 0x0001e80000100800 */
[----:B------:R0:W-:Y:S04]  /*1860*/  STL [R7+0x8], R10 ;  /* 0x0000080a07007387 */ /* 0x0001e80000100800 */
[----:B------:R0:W-:Y:S04]  /*1870*/  STL [R7+0x10], R16 ;  /* 0x0000101007007387 */ /* 0x0001e80000100800 */
[----:B------:R0:W-:Y:S02]  /*1880*/  STL [R7+0xc], R18 ;  /* 0x00000c1207007387 */ /* 0x0001e40000100800 */
.L_x_7:
[----:B------:R-:W-:Y:S05]  /*1890*/  @!P1 BRA `(.L_x_4) ;  /* 0x0000000000cc9947 */ /* 0x000fea0003800000 */
[----:B------:R-:W-:Y:S02]  /*18a0*/  ISETP.NE.AND P0, PT, R13, 0x1, PT ;  /* 0x000000010d00780c */ /* 0x000fe40003f05270 */
[----:B------:R-:W-:-:S04]  /*18b0*/  LOP3.LUT R6, R6, 0x1, RZ, 0xc0, !PT ;  /* 0x0000000106067812 */ /* 0x000fc800078ec0ff */
[----:B------:R-:W-:-:S07]  /*18c0*/  ISETP.NE.U32.AND P1, PT, R6, 0x1, PT ;  /* 0x000000010600780c */ /* 0x000fce0003f25070 */
[----:B------:R-:W-:Y:S06]  /*18d0*/  @!P0 BRA `(.L_x_8) ;  /* 0x0000000000808947 */ /* 0x000fec0003800000 */
[----:B------:R-:W-:-:S05]  /*18e0*/  IMAD R6, R5, 0x4, R2 ;  /* 0x0000000405067824 */ /* 0x000fca00078e0202 */
[----:B0-----:R-:W3:Y:S01]  /*18f0*/  LDL R7, [R6] ;  /* 0x0000000006077983 */ /* 0x001ee20000100800 */
[----:B------:R-:W-:Y:S01]  /*1900*/  SHF.R.S32.HI R11, RZ, 0x1f, R14 ;  /* 0x0000001fff0b7819 */ /* 0x000fe2000001140e */
[----:B------:R-:W-:Y:S02]  /*1910*/  VIADD R5, R5, 0x2 ;  /* 0x0000000205057836 */ /* 0x000fe40000000000 */
[----:B---3--:R-:W-:-:S05]  /*1920*/  VIADD R8, R7, 0x1 ;  /* 0x0000000107087836 */ /* 0x008fca0000000000 */
[----:B------:R-:W-:-:S04]  /*1930*/  SHF.R.S32.HI R9, RZ, 0x1f, R8 ;  /* 0x0000001fff097819 */ /* 0x000fc80000011408 */
[----:B------:R-:W-:-:S04]  /*1940*/  LEA.HI R9, R9, R8, RZ, 0x4 ;  /* 0x0000000809097211 */ /* 0x000fc800078f20ff */
[----:B------:R-:W-:-:S05]  /*1950*/  LOP3.LUT R9, R9, 0xfffffff0, RZ, 0xc0, !PT ;  /* 0xfffffff009097812 */ /* 0x000fca00078ec0ff */
[----:B------:R-:W-:-:S04]  /*1960*/  IMAD.IADD R8, R8, 0x1, -R9 ;  /* 0x0000000108087824 */ /* 0x000fc800078e0a09 */
[----:B------:R-:W-:-:S05]  /*1970*/  VIADD R9, R8, 0x1 ;  /* 0x0000000108097836 */ /* 0x000fca0000000000 */
[----:B--2---:R-:W-:-:S04]  /*1980*/  PRMT R10, R9, 0x8880, RZ ;  /* 0x00008880090a7816 */ /* 0x004fc800000000ff */
        /* <DEDUP_REMOVED lines=9> */
[----:B------:R-:W-:Y:S02]  /*1a20*/  LEA.HI R14, R11, R14, RZ, 0x8 ;  /* 0x0000000e0b0e7211 */ /* 0x000fe400078f40ff */
[----:B------:R-:W-:Y:S02]  /*1a30*/  LOP3.LUT R9, R9, 0xffff, RZ, 0xc0, !PT ;  /* 0x0000ffff09097812 */ /* 0x000fe400078ec0ff */
[----:B------:R-:W-:Y:S02]  /*1a40*/  SHF.R.S32.HI R10, RZ, 0x4, R10 ;  /* 0x00000004ff0a7819 */ /* 0x000fe4000001140a */
[----:B------:R-:W-:Y:S02]  /*1a50*/  SHF.R.S32.HI R14, RZ, 0x8, R14 ;  /* 0x00000008ff0e7819 */ /* 0x000fe4000001140e */
[----:B------:R-:W-:Y:S01]  /*1a60*/  PRMT R9, R9, 0x8880, RZ ;  /* 0x0000888009097816 */ /* 0x000fe200000000ff */
[----:B------:R-:W-:-:S02]  /*1a70*/  IMAD.MOV R10, RZ, RZ, -R10 ;  /* 0x000000ffff0a7224 */ /* 0x000fc400078e0a0a */
[----:B------:R-:W-:Y:S02]  /*1a80*/  IMAD.MOV R11, RZ, RZ, -R14 ;  /* 0x000000ffff0b7224 */ /* 0x000fe400078e0a0e */
[----:B------:R-:W-:Y:S01]  /*1a90*/  IMAD R7, R8, R10, R7 ;  /* 0x0000000a08077224 */ /* 0x000fe200078e0207 */
[----:B------:R1:W-:Y:S01]  /*1aa0*/  STL [R6+0x8], R9 ;  /* 0x0000080906007387 */ /* 0x0003e20000100800 */
[----:B------:R-:W-:-:S03]  /*1ab0*/  IMAD R11, R9, R11, R8 ;  /* 0x0000000b090b7224 */ /* 0x000fc600078e0208 */
[----:B------:R1:W-:Y:S04]  /*1ac0*/  STL [R6], R7 ;  /* 0x0000000706007387 */ /* 0x0003e80000100800 */
[----:B------:R1:W-:Y:S02]  /*1ad0*/  STL [R6+0x4], R11 ;  /* 0x0000040b06007387 */ /* 0x0003e40000100800 */
.L_x_8:
[----:B------:R-:W-:Y:S05]  /*1ae0*/  @P1 BRA `(.L_x_4) ;  /* 0x0000000000381947 */ /* 0x000fea0003800000 */
[----:B-1----:R-:W-:-:S05]  /*1af0*/  IMAD R6, R5, 0x4, R2 ;  /* 0x0000000405067824 */ /* 0x002fca00078e0202 */
[----:B0-----:R-:W3:Y:S01]  /*1b00*/  LDL R7, [R6] ;  /* 0x0000000006077983 */ /* 0x001ee20000100800 */
[----:B------:R-:W-:-:S04]  /*1b10*/  SHF.R.S32.HI R5, RZ, 0x1f, R14 ;  /* 0x0000001fff057819 */ /* 0x000fc8000001140e */
[----:B------:R-:W-:-:S04]  /*1b20*/  LEA.HI R5, R5, R14, RZ, 0x4 ;  /* 0x0000000e05057211 */ /* 0x000fc800078f20ff */
[----:B------:R-:W-:-:S05]  /*1b30*/  SHF.R.S32.HI R5, RZ, 0x4, R5 ;  /* 0x00000004ff057819 */ /* 0x000fca0000011405 */
[----:B--2---:R-:W-:Y:S02]  /*1b40*/  IMAD.MOV R10, RZ, RZ, -R5 ;  /* 0x000000ffff0a7224 */ /* 0x004fe400078e0a05 */
[----:B---3--:R-:W-:-:S05]  /*1b50*/  VIADD R8, R7, 0x1 ;  /* 0x0000000107087836 */ /* 0x008fca0000000000 */
[----:B------:R-:W-:-:S04]  /*1b60*/  SHF.R.S32.HI R9, RZ, 0x1f, R8 ;  /* 0x0000001fff097819 */ /* 0x000fc80000011408 */
[----:B------:R-:W-:-:S04]  /*1b70*/  LEA.HI R9, R9, R8, RZ, 0x4 ;  /* 0x0000000809097211 */ /* 0x000fc800078f20ff */
[----:B------:R-:W-:-:S05]  /*1b80*/  LOP3.LUT R9, R9, 0xfffffff0, RZ, 0xc0, !PT ;  /* 0xfffffff009097812 */ /* 0x000fca00078ec0ff */
[----:B------:R-:W-:-:S04]  /*1b90*/  IMAD.IADD R9, R8, 0x1, -R9 ;  /* 0x0000000108097824 */ /* 0x000fc800078e0a09 */
[----:B------:R-:W-:Y:S01]  /*1ba0*/  IMAD R7, R9, R10, R7 ;  /* 0x0000000a09077224 */ /* 0x000fe200078e0207 */
[----:B------:R3:W-:Y:S04]  /*1bb0*/  STL [R6+0x4], R9 ;  /* 0x0000040906007387 */ /* 0x0007e80000100800 */
[----:B------:R3:W-:Y:S02]  /*1bc0*/  STL [R6], R7 ;  /* 0x0000000706007387 */ /* 0x0007e40000100800 */
.L_x_4:
[----:B------:R-:W-:Y:S01]  /*1bd0*/  IMAD R5, R4, 0x4, R2 ;  /* 0x0000000404057824 */ /* 0x000fe200078e0202 */
[----:B01-3--:R-:W0:Y:S01]  /*1be0*/  LDC.64 R6, c[0x0][0x380] ;  /* 0x0000e000ff067b82 */ /* 0x00be220000000a00 */
[----:B------:R-:W-:Y:S01]  /*1bf0*/  ISETP.GT.AND P0, PT, R3, 0x1, PT ;  /* 0x000000010300780c */ /* 0x000fe20003f04270 */
[----:B------:R-:W1:Y:S02]  /*1c00*/  LDCU.64 UR6, c[0x0][0x358] ;  /* 0x00006b00ff0677ac */ /* 0x000e640008000a00 */
[----:B------:R3:W5:Y:S01]  /*1c10*/  LDL R9, [R5] ;  /* 0x0000000005097983 */ /* 0x0007620000100800 */
[----:B0-----:R-:W-:-:S09]  /*1c20*/  IMAD.WIDE R2, R0, 0x4, R6 ;  /* 0x0000000400027825 */ /* 0x001fd200078e0206 */
[----:B-1-3--:R-:W-:Y:S05]  /*1c30*/  @P0 BRA `(.L_x_9) ;  /* 0x00000000002c0947 */ /* 0x00afea0003800000 */
[----:B------:R-:W-:Y:S01]  /*1c40*/  UIADD3 UR4, UPT, UPT, UR4, 0x2, URZ ;  /* 0x0000000204047890 */ /* 0x000fe2000fffe0ff */
[----:B------:R-:W-:-:S05]  /*1c50*/  UMOV UR5, 0x1 ;  /* 0x0000000100057882 */ /* 0x000fca0000000000 */
[----:B------:R-:W-:-:S13]  /*1c60*/  ISETP.LE.AND P0, PT, R4, UR4, PT ;  /* 0x0000000404007c0c */ /* 0x000fda000bf03270 */
.L_x_10:
[----:B------:R-:W-:-:S04]  /*1c70*/  VIADD R0, R4, -UR9 ;  /* 0x8000000904007c36 */ /* 0x000fc80008000000 */
[----:B------:R-:W-:-:S06]  /*1c80*/  IMAD.U32 R0, R0, 0x4, R1 ;  /* 0x0000000400007824 */ /* 0x000fcc00078e0001 */
[----:B------:R-:W3:Y:S01]  /*1c90*/  LDL R0, [R0+-0x4] ;  /* 0xfffffc0000007983 */ /* 0x000ee20000100800 */
[----:B------:R-:W-:Y:S02]  /*1ca0*/  UIADD3 UR4, UPT, UPT, UR9, 0x1, URZ ;  /* 0x0000000109047890 */ /* 0x000fe4000fffe0ff */
[----:B------:R-:W-:-:S05]  /*1cb0*/  USHF.L.U32 UR5, UR5, 0x1, URZ ;  /* 0x0000000105057899 */ /* 0x000fca00080006ff */
[----:B------:R-:W-:Y:S01]  /*1cc0*/  UMOV UR9, UR4 ;  /* 0x0000000400097c82 */ /* 0x000fe20008000000 */
[----:B---3-5:R-:W-:Y:S01]  /*1cd0*/  IMAD R9, R0, UR5, R9 ;  /* 0x0000000500097c24 */ /* 0x028fe2000f8e0209 */
[----:B------:R-:W-:Y:S06]  /*1ce0*/  @P0 BRA `(.L_x_10) ;  /* 0xfffffffc00e00947 */ /* 0x000fec000383ffff */
.L_x_9:
[----:B------:R-:W3:Y:S01]  /*1cf0*/  LDG.E.U16 R11, desc[UR6][R2.64+0x2] ;  /* 0x00000206020b7981 */ /* 0x000ee2000c1e1500 */
[----:B------:R-:W0:Y:S08]  /*1d00*/  LDC.64 R4, c[0x0][0x388] ;  /* 0x0000e200ff047b82 */ /* 0x000e300000000a00 */
[----:B------:R-:W1:Y:S01]  /*1d10*/  LDC.64 R6, c[0x0][0x390] ;  /* 0x0000e400ff067b82 */ /* 0x000e620000000a00 */
[----:B0----5:R-:W-:-:S05]  /*1d20*/  IMAD.WIDE R4, R9, 0x2, R4 ;  /* 0x0000000209047825 */ /* 0x021fca00078e0204 */
[----:B---3--:R-:W-:Y:S04]  /*1d30*/  STG.E.U16 desc[UR6][R4.64], R11 ;  /* 0x0000000b04007986 */ /* 0x008fe8000c101506 */
[----:B------:R-:W3:Y:S01]  /*1d40*/  LDG.E.U16 R13, desc[UR6][R2.64] ;  /* 0x00000006020d7981 */ /* 0x000ee2000c1e1500 */
[----:B-1----:R-:W-:-:S05]  /*1d50*/  IMAD.WIDE R6, R9, 0x2, R6 ;  /* 0x0000000209067825 */ /* 0x002fca00078e0206 */
[----:B---3--:R-:W-:Y:S01]  /*1d60*/  STG.E.U16 desc[UR6][R6.64], R13 ;  /* 0x0000000d06007986 */ /* 0x008fe2000c101506 */
[----:B------:R-:W-:Y:S05]  /*1d70*/  EXIT ;  /* 0x000000000000794d */ /* 0x000fea0003800000 */
.L_x_11:
[----:B------:R-:W-:-:S00]  /*1d80*/  BRA `(.L_x_11) ;  /* 0xfffffffc00fc7947 */ /* 0x000fc0000383ffff */
[----:B------:R-:W-:-:S00]  /*1d90*/  NOP ;  /* 0x0000000000007918 */ /* 0x000fc00000000000 */
        /* <DEDUP_REMOVED lines=14> */
.L_x_12:


//--------------------- .nv.shared.reserved.0     --------------------------
	.section	.nv.shared.reserved.0,"aw",@nobits
	.weak		__nv_reservedSMEM_offset_0_alias
	.size		__nv_reservedSMEM_offset_0_alias, 0, 64
	.other		__nv_reservedSMEM_offset_0_alias,@"STO_CUDA_RESERVED_SHARED STV_DEFAULT"
__nv_reservedSMEM_offset_0_alias:
	.zero		0
	.zero		64


//--------------------- .nv.constant0._Z15TransposeKernelP7__half2P6__halfS2_iiiii --------------------------
	.section	.nv.constant0._Z15TransposeKernelP7__half2P6__halfS2_iiiii,"a",@progbits
	.sectionflags	@""
	.align	4
.nv.constant0._Z15TransposeKernelP7__half2P6__halfS2_iiiii:
	.zero		940


//--------------------- SYMBOLS --------------------------

	.type		.nv.reservedSmem.offset0,@object
	.size		.nv.reservedSmem.offset0,0x4
